//
// Generated by NVIDIA NVVM Compiler
//
// Compiler Build ID: CL-36424714
// Cuda compilation tools, release 13.0, V13.0.88
// Based on NVVM 20.0.0
//

.version 9.0
.target sm_100
.address_size 64

	// .globl	_Z22dense_attention_kernelPKfS0_S0_Pfiiif

.visible .entry _Z22dense_attention_kernelPKfS0_S0_Pfiiif(
	.param .u64 .ptr .align 1 _Z22dense_attention_kernelPKfS0_S0_Pfiiif_param_0,
	.param .u64 .ptr .align 1 _Z22dense_attention_kernelPKfS0_S0_Pfiiif_param_1,
	.param .u64 .ptr .align 1 _Z22dense_attention_kernelPKfS0_S0_Pfiiif_param_2,
	.param .u64 .ptr .align 1 _Z22dense_attention_kernelPKfS0_S0_Pfiiif_param_3,
	.param .u32 _Z22dense_attention_kernelPKfS0_S0_Pfiiif_param_4,
	.param .u32 _Z22dense_attention_kernelPKfS0_S0_Pfiiif_param_5,
	.param .u32 _Z22dense_attention_kernelPKfS0_S0_Pfiiif_param_6,
	.param .f32 _Z22dense_attention_kernelPKfS0_S0_Pfiiif_param_7
)
{
	.local .align 16 .b8 	__local_depot0[16384];
	.reg .b64 	%SP;
	.reg .b64 	%SPL;
	.reg .pred 	%p<52>;
	.reg .b32 	%r<198>;
	.reg .b32 	%f<407>;
	.reg .b64 	%rd<149>;

	mov.u64 	%SPL, __local_depot0;
	ld.param.u64 	%rd12, [_Z22dense_attention_kernelPKfS0_S0_Pfiiif_param_0];
	ld.param.u64 	%rd13, [_Z22dense_attention_kernelPKfS0_S0_Pfiiif_param_1];
	ld.param.u64 	%rd14, [_Z22dense_attention_kernelPKfS0_S0_Pfiiif_param_2];
	ld.param.u64 	%rd15, [_Z22dense_attention_kernelPKfS0_S0_Pfiiif_param_3];
	ld.param.u32 	%r90, [_Z22dense_attention_kernelPKfS0_S0_Pfiiif_param_4];
	ld.param.u32 	%r88, [_Z22dense_attention_kernelPKfS0_S0_Pfiiif_param_5];
	ld.param.u32 	%r89, [_Z22dense_attention_kernelPKfS0_S0_Pfiiif_param_6];
	ld.param.f32 	%f53, [_Z22dense_attention_kernelPKfS0_S0_Pfiiif_param_7];
	cvta.to.global.u64 	%rd1, %rd13;
	cvta.to.global.u64 	%rd2, %rd12;
	cvta.to.global.u64 	%rd3, %rd14;
	cvta.to.global.u64 	%rd4, %rd15;
	add.u64 	%rd5, %SPL, 0;
	mov.u32 	%r91, %ctaid.x;
	mov.u32 	%r92, %ntid.x;
	mov.u32 	%r93, %tid.x;
	mad.lo.s32 	%r1, %r91, %r92, %r93;
	mul.lo.s32 	%r94, %r88, %r90;
	setp.ge.s32 	%p1, %r1, %r94;
	@%p1 bra 	$L__BB0_65;
	rem.s32 	%r2, %r1, %r88;
	sub.s32 	%r3, %r1, %r2;
	mul.lo.s32 	%r95, %r1, %r89;
	cvt.s64.s32 	%rd6, %r95;
	setp.lt.s32 	%p2, %r88, 1;
	mov.f32 	%f389, 0fF149F2CA;
	@%p2 bra 	$L__BB0_27;
	setp.lt.s32 	%p3, %r89, 1;
	@%p3 bra 	$L__BB0_16;
	add.s32 	%r4, %r89, -1;
	and.b32  	%r5, %r89, 7;
	add.s32 	%r6, %r5, -1;
	and.b32  	%r7, %r89, 3;
	and.b32  	%r8, %r89, 2147483640;
	and.b32  	%r9, %r89, 1;
	mov.f32 	%f389, 0fF149F2CA;
	mov.b32 	%r168, 0;
$L__BB0_4:
	setp.lt.u32 	%p16, %r4, 7;
	add.s32 	%r101, %r168, %r3;
	mul.lo.s32 	%r102, %r101, %r89;
	cvt.s64.s32 	%rd7, %r102;
	mov.f32 	%f382, 0f00000000;
	mov.b32 	%r171, 0;
	@%p16 bra 	$L__BB0_7;
	mov.f32 	%f382, 0f00000000;
	mov.b32 	%r169, 0;
$L__BB0_6:
	.pragma "nounroll";
	cvt.u64.u32 	%rd25, %r169;
	add.s64 	%rd26, %rd25, %rd6;
	shl.b64 	%rd27, %rd26, 2;
	add.s64 	%rd28, %rd2, %rd27;
	ld.global.nc.f32 	%f64, [%rd28];
	add.s64 	%rd29, %rd25, %rd7;
	shl.b64 	%rd30, %rd29, 2;
	add.s64 	%rd31, %rd1, %rd30;
	ld.global.nc.f32 	%f65, [%rd31];
	fma.rn.f32 	%f66, %f64, %f65, %f382;
	ld.global.nc.f32 	%f67, [%rd28+4];
	ld.global.nc.f32 	%f68, [%rd31+4];
	fma.rn.f32 	%f69, %f67, %f68, %f66;
	ld.global.nc.f32 	%f70, [%rd28+8];
	ld.global.nc.f32 	%f71, [%rd31+8];
	fma.rn.f32 	%f72, %f70, %f71, %f69;
	ld.global.nc.f32 	%f73, [%rd28+12];
	ld.global.nc.f32 	%f74, [%rd31+12];
	fma.rn.f32 	%f75, %f73, %f74, %f72;
	ld.global.nc.f32 	%f76, [%rd28+16];
	ld.global.nc.f32 	%f77, [%rd31+16];
	fma.rn.f32 	%f78, %f76, %f77, %f75;
	ld.global.nc.f32 	%f79, [%rd28+20];
	ld.global.nc.f32 	%f80, [%rd31+20];
	fma.rn.f32 	%f81, %f79, %f80, %f78;
	ld.global.nc.f32 	%f82, [%rd28+24];
	ld.global.nc.f32 	%f83, [%rd31+24];
	fma.rn.f32 	%f84, %f82, %f83, %f81;
	ld.global.nc.f32 	%f85, [%rd28+28];
	ld.global.nc.f32 	%f86, [%rd31+28];
	fma.rn.f32 	%f382, %f85, %f86, %f84;
	add.s32 	%r169, %r169, 8;
	setp.ne.s32 	%p17, %r169, %r8;
	mov.u32 	%r171, %r8;
	@%p17 bra 	$L__BB0_6;
$L__BB0_7:
	setp.eq.s32 	%p18, %r5, 0;
	@%p18 bra 	$L__BB0_15;
	setp.lt.u32 	%p19, %r6, 3;
	@%p19 bra 	$L__BB0_10;
	cvt.u64.u32 	%rd32, %r171;
	add.s64 	%rd33, %rd32, %rd6;
	shl.b64 	%rd34, %rd33, 2;
	add.s64 	%rd35, %rd2, %rd34;
	ld.global.nc.f32 	%f88, [%rd35];
	add.s64 	%rd36, %rd32, %rd7;
	shl.b64 	%rd37, %rd36, 2;
	add.s64 	%rd38, %rd1, %rd37;
	ld.global.nc.f32 	%f89, [%rd38];
	fma.rn.f32 	%f90, %f88, %f89, %f382;
	ld.global.nc.f32 	%f91, [%rd35+4];
	ld.global.nc.f32 	%f92, [%rd38+4];
	fma.rn.f32 	%f93, %f91, %f92, %f90;
	ld.global.nc.f32 	%f94, [%rd35+8];
	ld.global.nc.f32 	%f95, [%rd38+8];
	fma.rn.f32 	%f96, %f94, %f95, %f93;
	ld.global.nc.f32 	%f97, [%rd35+12];
	ld.global.nc.f32 	%f98, [%rd38+12];
	fma.rn.f32 	%f382, %f97, %f98, %f96;
	add.s32 	%r171, %r171, 4;
$L__BB0_10:
	setp.eq.s32 	%p20, %r7, 0;
	@%p20 bra 	$L__BB0_15;
	setp.eq.s32 	%p21, %r7, 1;
	@%p21 bra 	$L__BB0_13;
	cvt.u64.u32 	%rd39, %r171;
	add.s64 	%rd40, %rd39, %rd6;
	shl.b64 	%rd41, %rd40, 2;
	add.s64 	%rd42, %rd2, %rd41;
	ld.global.nc.f32 	%f100, [%rd42];
	add.s64 	%rd43, %rd39, %rd7;
	shl.b64 	%rd44, %rd43, 2;
	add.s64 	%rd45, %rd1, %rd44;
	ld.global.nc.f32 	%f101, [%rd45];
	fma.rn.f32 	%f102, %f100, %f101, %f382;
	ld.global.nc.f32 	%f103, [%rd42+4];
	ld.global.nc.f32 	%f104, [%rd45+4];
	fma.rn.f32 	%f382, %f103, %f104, %f102;
	add.s32 	%r171, %r171, 2;
$L__BB0_13:
	setp.eq.s32 	%p22, %r9, 0;
	@%p22 bra 	$L__BB0_15;
	cvt.u64.u32 	%rd46, %r171;
	add.s64 	%rd47, %rd46, %rd6;
	shl.b64 	%rd48, %rd47, 2;
	add.s64 	%rd49, %rd2, %rd48;
	ld.global.nc.f32 	%f105, [%rd49];
	add.s64 	%rd50, %rd46, %rd7;
	shl.b64 	%rd51, %rd50, 2;
	add.s64 	%rd52, %rd1, %rd51;
	ld.global.nc.f32 	%f106, [%rd52];
	fma.rn.f32 	%f382, %f105, %f106, %f382;
$L__BB0_15:
	mul.f32 	%f107, %f53, %f382;
	mul.wide.u32 	%rd53, %r168, 4;
	add.s64 	%rd54, %rd5, %rd53;
	st.local.f32 	[%rd54], %f107;
	setp.gt.f32 	%p23, %f107, %f389;
	selp.f32 	%f389, %f107, %f389, %p23;
	add.s32 	%r168, %r168, 1;
	setp.eq.s32 	%p24, %r168, %r88;
	@%p24 bra 	$L__BB0_27;
	bra.uni 	$L__BB0_4;
$L__BB0_16:
	mul.f32 	%f15, %f53, 0f00000000;
	and.b32  	%r19, %r88, 7;
	setp.lt.u32 	%p4, %r88, 8;
	mov.f32 	%f389, 0fF149F2CA;
	mov.b32 	%r173, 0;
	@%p4 bra 	$L__BB0_19;
	and.b32  	%r173, %r88, 2147483640;
	mov.f32 	%f389, 0fF149F2CA;
	mov.b32 	%r176, 0;
$L__BB0_18:
	.pragma "nounroll";
	mul.wide.u32 	%rd17, %r176, 4;
	add.s64 	%rd18, %rd5, %rd17;
	setp.gt.f32 	%p5, %f15, %f389;
	selp.f32 	%f389, %f15, %f389, %p5;
	st.local.v4.f32 	[%rd18], {%f15, %f15, %f15, %f15};
	st.local.v4.f32 	[%rd18+16], {%f15, %f15, %f15, %f15};
	add.s32 	%r176, %r176, 8;
	setp.eq.s32 	%p6, %r176, %r173;
	@%p6 bra 	$L__BB0_19;
	bra.uni 	$L__BB0_18;
$L__BB0_19:
	setp.eq.s32 	%p7, %r19, 0;
	@%p7 bra 	$L__BB0_27;
	and.b32  	%r22, %r88, 3;
	setp.lt.u32 	%p8, %r19, 4;
	@%p8 bra 	$L__BB0_22;
	mul.wide.u32 	%rd19, %r173, 4;
	add.s64 	%rd20, %rd5, %rd19;
	st.local.f32 	[%rd20], %f15;
	setp.gt.f32 	%p9, %f15, %f389;
	selp.f32 	%f389, %f15, %f389, %p9;
	st.local.f32 	[%rd20+4], %f15;
	st.local.f32 	[%rd20+8], %f15;
	st.local.f32 	[%rd20+12], %f15;
	add.s32 	%r173, %r173, 4;
$L__BB0_22:
	setp.eq.s32 	%p10, %r22, 0;
	@%p10 bra 	$L__BB0_27;
	setp.eq.s32 	%p11, %r22, 1;
	@%p11 bra 	$L__BB0_25;
	mul.wide.u32 	%rd21, %r173, 4;
	add.s64 	%rd22, %rd5, %rd21;
	st.local.f32 	[%rd22], %f15;
	setp.gt.f32 	%p12, %f15, %f389;
	selp.f32 	%f389, %f15, %f389, %p12;
	st.local.f32 	[%rd22+4], %f15;
	add.s32 	%r173, %r173, 2;
$L__BB0_25:
	and.b32  	%r98, %r88, 1;
	setp.eq.b32 	%p13, %r98, 1;
	not.pred 	%p14, %p13;
	@%p14 bra 	$L__BB0_27;
	mul.wide.u32 	%rd23, %r173, 4;
	add.s64 	%rd24, %rd5, %rd23;
	st.local.f32 	[%rd24], %f15;
	setp.gt.f32 	%p15, %f15, %f389;
	selp.f32 	%f389, %f15, %f389, %p15;
$L__BB0_27:
	setp.lt.s32 	%p25, %r88, 1;
	mov.f32 	%f398, 0f00000000;
	@%p25 bra 	$L__BB0_39;
	and.b32  	%r27, %r88, 7;
	setp.lt.u32 	%p26, %r88, 8;
	mov.f32 	%f398, 0f00000000;
	mov.b32 	%r178, 0;
	@%p26 bra 	$L__BB0_31;
	and.b32  	%r178, %r88, 2147483640;
	mov.f32 	%f398, 0f00000000;
	mov.b32 	%r177, 0;
$L__BB0_30:
	.pragma "nounroll";
	mul.wide.u32 	%rd55, %r177, 4;
	add.s64 	%rd56, %rd5, %rd55;
	ld.local.v4.f32 	{%f112, %f113, %f114, %f115}, [%rd56];
	sub.f32 	%f116, %f112, %f389;
	fma.rn.f32 	%f117, %f116, 0f3BBB989D, 0f3F000000;
	cvt.sat.f32.f32 	%f118, %f117;
	mov.f32 	%f119, 0f4B400001;
	mov.f32 	%f120, 0f437C0000;
	fma.rm.f32 	%f121, %f118, %f120, %f119;
	add.f32 	%f122, %f121, 0fCB40007F;
	neg.f32 	%f123, %f122;
	fma.rn.f32 	%f124, %f116, 0f3FB8AA3B, %f123;
	fma.rn.f32 	%f125, %f116, 0f32A57060, %f124;
	mov.b32 	%r106, %f121;
	shl.b32 	%r107, %r106, 23;
	mov.b32 	%f126, %r107;
	ex2.approx.ftz.f32 	%f127, %f125;
	mul.f32 	%f128, %f127, %f126;
	add.f32 	%f129, %f398, %f128;
	sub.f32 	%f130, %f113, %f389;
	fma.rn.f32 	%f131, %f130, 0f3BBB989D, 0f3F000000;
	cvt.sat.f32.f32 	%f132, %f131;
	fma.rm.f32 	%f133, %f132, %f120, %f119;
	add.f32 	%f134, %f133, 0fCB40007F;
	neg.f32 	%f135, %f134;
	fma.rn.f32 	%f136, %f130, 0f3FB8AA3B, %f135;
	fma.rn.f32 	%f137, %f130, 0f32A57060, %f136;
	mov.b32 	%r108, %f133;
	shl.b32 	%r109, %r108, 23;
	mov.b32 	%f138, %r109;
	ex2.approx.ftz.f32 	%f139, %f137;
	mul.f32 	%f140, %f139, %f138;
	add.f32 	%f141, %f129, %f140;
	sub.f32 	%f142, %f114, %f389;
	fma.rn.f32 	%f143, %f142, 0f3BBB989D, 0f3F000000;
	cvt.sat.f32.f32 	%f144, %f143;
	fma.rm.f32 	%f145, %f144, %f120, %f119;
	add.f32 	%f146, %f145, 0fCB40007F;
	neg.f32 	%f147, %f146;
	fma.rn.f32 	%f148, %f142, 0f3FB8AA3B, %f147;
	fma.rn.f32 	%f149, %f142, 0f32A57060, %f148;
	mov.b32 	%r110, %f145;
	shl.b32 	%r111, %r110, 23;
	mov.b32 	%f150, %r111;
	ex2.approx.ftz.f32 	%f151, %f149;
	mul.f32 	%f152, %f151, %f150;
	add.f32 	%f153, %f141, %f152;
	sub.f32 	%f154, %f115, %f389;
	fma.rn.f32 	%f155, %f154, 0f3BBB989D, 0f3F000000;
	cvt.sat.f32.f32 	%f156, %f155;
	fma.rm.f32 	%f157, %f156, %f120, %f119;
	add.f32 	%f158, %f157, 0fCB40007F;
	neg.f32 	%f159, %f158;
	fma.rn.f32 	%f160, %f154, 0f3FB8AA3B, %f159;
	fma.rn.f32 	%f161, %f154, 0f32A57060, %f160;
	mov.b32 	%r112, %f157;
	shl.b32 	%r113, %r112, 23;
	mov.b32 	%f162, %r113;
	ex2.approx.ftz.f32 	%f163, %f161;
	mul.f32 	%f164, %f163, %f162;
	st.local.v4.f32 	[%rd56], {%f128, %f140, %f152, %f164};
	add.f32 	%f165, %f153, %f164;
	ld.local.v4.f32 	{%f166, %f167, %f168, %f169}, [%rd56+16];
	sub.f32 	%f170, %f166, %f389;
	fma.rn.f32 	%f171, %f170, 0f3BBB989D, 0f3F000000;
	cvt.sat.f32.f32 	%f172, %f171;
	fma.rm.f32 	%f173, %f172, %f120, %f119;
	add.f32 	%f174, %f173, 0fCB40007F;
	neg.f32 	%f175, %f174;
	fma.rn.f32 	%f176, %f170, 0f3FB8AA3B, %f175;
	fma.rn.f32 	%f177, %f170, 0f32A57060, %f176;
	mov.b32 	%r114, %f173;
	shl.b32 	%r115, %r114, 23;
	mov.b32 	%f178, %r115;
	ex2.approx.ftz.f32 	%f179, %f177;
	mul.f32 	%f180, %f179, %f178;
	add.f32 	%f181, %f165, %f180;
	sub.f32 	%f182, %f167, %f389;
	fma.rn.f32 	%f183, %f182, 0f3BBB989D, 0f3F000000;
	cvt.sat.f32.f32 	%f184, %f183;
	fma.rm.f32 	%f185, %f184, %f120, %f119;
	add.f32 	%f186, %f185, 0fCB40007F;
	neg.f32 	%f187, %f186;
	fma.rn.f32 	%f188, %f182, 0f3FB8AA3B, %f187;
	fma.rn.f32 	%f189, %f182, 0f32A57060, %f188;
	mov.b32 	%r116, %f185;
	shl.b32 	%r117, %r116, 23;
	mov.b32 	%f190, %r117;
	ex2.approx.ftz.f32 	%f191, %f189;
	mul.f32 	%f192, %f191, %f190;
	add.f32 	%f193, %f181, %f192;
	sub.f32 	%f194, %f168, %f389;
	fma.rn.f32 	%f195, %f194, 0f3BBB989D, 0f3F000000;
	cvt.sat.f32.f32 	%f196, %f195;
	fma.rm.f32 	%f197, %f196, %f120, %f119;
	add.f32 	%f198, %f197, 0fCB40007F;
	neg.f32 	%f199, %f198;
	fma.rn.f32 	%f200, %f194, 0f3FB8AA3B, %f199;
	fma.rn.f32 	%f201, %f194, 0f32A57060, %f200;
	mov.b32 	%r118, %f197;
	shl.b32 	%r119, %r118, 23;
	mov.b32 	%f202, %r119;
	ex2.approx.ftz.f32 	%f203, %f201;
	mul.f32 	%f204, %f203, %f202;
	add.f32 	%f205, %f193, %f204;
	sub.f32 	%f206, %f169, %f389;
	fma.rn.f32 	%f207, %f206, 0f3BBB989D, 0f3F000000;
	cvt.sat.f32.f32 	%f208, %f207;
	fma.rm.f32 	%f209, %f208, %f120, %f119;
	add.f32 	%f210, %f209, 0fCB40007F;
	neg.f32 	%f211, %f210;
	fma.rn.f32 	%f212, %f206, 0f3FB8AA3B, %f211;
	fma.rn.f32 	%f213, %f206, 0f32A57060, %f212;
	mov.b32 	%r120, %f209;
	shl.b32 	%r121, %r120, 23;
	mov.b32 	%f214, %r121;
	ex2.approx.ftz.f32 	%f215, %f213;
	mul.f32 	%f216, %f215, %f214;
	st.local.v4.f32 	[%rd56+16], {%f180, %f192, %f204, %f216};
	add.f32 	%f398, %f205, %f216;
	add.s32 	%r177, %r177, 8;
	setp.ne.s32 	%p27, %r177, %r178;
	@%p27 bra 	$L__BB0_30;
$L__BB0_31:
	setp.eq.s32 	%p28, %r27, 0;
	@%p28 bra 	$L__BB0_39;
	and.b32  	%r34, %r88, 3;
	setp.lt.u32 	%p29, %r27, 4;
	@%p29 bra 	$L__BB0_34;
	mul.wide.u32 	%rd57, %r178, 4;
	add.s64 	%rd58, %rd5, %rd57;
	ld.local.f32 	%f218, [%rd58];
	sub.f32 	%f219, %f218, %f389;
	fma.rn.f32 	%f220, %f219, 0f3BBB989D, 0f3F000000;
	cvt.sat.f32.f32 	%f221, %f220;
	mov.f32 	%f222, 0f4B400001;
	mov.f32 	%f223, 0f437C0000;
	fma.rm.f32 	%f224, %f221, %f223, %f222;
	add.f32 	%f225, %f224, 0fCB40007F;
	neg.f32 	%f226, %f225;
	fma.rn.f32 	%f227, %f219, 0f3FB8AA3B, %f226;
	fma.rn.f32 	%f228, %f219, 0f32A57060, %f227;
	mov.b32 	%r122, %f224;
	shl.b32 	%r123, %r122, 23;
	mov.b32 	%f229, %r123;
	ex2.approx.ftz.f32 	%f230, %f228;
	mul.f32 	%f231, %f230, %f229;
	st.local.f32 	[%rd58], %f231;
	add.f32 	%f232, %f398, %f231;
	ld.local.f32 	%f233, [%rd58+4];
	sub.f32 	%f234, %f233, %f389;
	fma.rn.f32 	%f235, %f234, 0f3BBB989D, 0f3F000000;
	cvt.sat.f32.f32 	%f236, %f235;
	fma.rm.f32 	%f237, %f236, %f223, %f222;
	add.f32 	%f238, %f237, 0fCB40007F;
	neg.f32 	%f239, %f238;
	fma.rn.f32 	%f240, %f234, 0f3FB8AA3B, %f239;
	fma.rn.f32 	%f241, %f234, 0f32A57060, %f240;
	mov.b32 	%r124, %f237;
	shl.b32 	%r125, %r124, 23;
	mov.b32 	%f242, %r125;
	ex2.approx.ftz.f32 	%f243, %f241;
	mul.f32 	%f244, %f243, %f242;
	st.local.f32 	[%rd58+4], %f244;
	add.f32 	%f245, %f232, %f244;
	ld.local.f32 	%f246, [%rd58+8];
	sub.f32 	%f247, %f246, %f389;
	fma.rn.f32 	%f248, %f247, 0f3BBB989D, 0f3F000000;
	cvt.sat.f32.f32 	%f249, %f248;
	fma.rm.f32 	%f250, %f249, %f223, %f222;
	add.f32 	%f251, %f250, 0fCB40007F;
	neg.f32 	%f252, %f251;
	fma.rn.f32 	%f253, %f247, 0f3FB8AA3B, %f252;
	fma.rn.f32 	%f254, %f247, 0f32A57060, %f253;
	mov.b32 	%r126, %f250;
	shl.b32 	%r127, %r126, 23;
	mov.b32 	%f255, %r127;
	ex2.approx.ftz.f32 	%f256, %f254;
	mul.f32 	%f257, %f256, %f255;
	st.local.f32 	[%rd58+8], %f257;
	add.f32 	%f258, %f245, %f257;
	ld.local.f32 	%f259, [%rd58+12];
	sub.f32 	%f260, %f259, %f389;
	fma.rn.f32 	%f261, %f260, 0f3BBB989D, 0f3F000000;
	cvt.sat.f32.f32 	%f262, %f261;
	fma.rm.f32 	%f263, %f262, %f223, %f222;
	add.f32 	%f264, %f263, 0fCB40007F;
	neg.f32 	%f265, %f264;
	fma.rn.f32 	%f266, %f260, 0f3FB8AA3B, %f265;
	fma.rn.f32 	%f267, %f260, 0f32A57060, %f266;
	mov.b32 	%r128, %f263;
	shl.b32 	%r129, %r128, 23;
	mov.b32 	%f268, %r129;
	ex2.approx.ftz.f32 	%f269, %f267;
	mul.f32 	%f270, %f269, %f268;
	st.local.f32 	[%rd58+12], %f270;
	add.f32 	%f398, %f258, %f270;
	add.s32 	%r178, %r178, 4;
$L__BB0_34:
	setp.eq.s32 	%p30, %r34, 0;
	@%p30 bra 	$L__BB0_39;
	setp.eq.s32 	%p31, %r34, 1;
	@%p31 bra 	$L__BB0_37;
	mul.wide.u32 	%rd59, %r178, 4;
	add.s64 	%rd60, %rd5, %rd59;
	ld.local.f32 	%f272, [%rd60];
	sub.f32 	%f273, %f272, %f389;
	fma.rn.f32 	%f274, %f273, 0f3BBB989D, 0f3F000000;
	cvt.sat.f32.f32 	%f275, %f274;
	mov.f32 	%f276, 0f4B400001;
	mov.f32 	%f277, 0f437C0000;
	fma.rm.f32 	%f278, %f275, %f277, %f276;
	add.f32 	%f279, %f278, 0fCB40007F;
	neg.f32 	%f280, %f279;
	fma.rn.f32 	%f281, %f273, 0f3FB8AA3B, %f280;
	fma.rn.f32 	%f282, %f273, 0f32A57060, %f281;
	mov.b32 	%r130, %f278;
	shl.b32 	%r131, %r130, 23;
	mov.b32 	%f283, %r131;
	ex2.approx.ftz.f32 	%f284, %f282;
	mul.f32 	%f285, %f284, %f283;
	st.local.f32 	[%rd60], %f285;
	add.f32 	%f286, %f398, %f285;
	ld.local.f32 	%f287, [%rd60+4];
	sub.f32 	%f288, %f287, %f389;
	fma.rn.f32 	%f289, %f288, 0f3BBB989D, 0f3F000000;
	cvt.sat.f32.f32 	%f290, %f289;
	fma.rm.f32 	%f291, %f290, %f277, %f276;
	add.f32 	%f292, %f291, 0fCB40007F;
	neg.f32 	%f293, %f292;
	fma.rn.f32 	%f294, %f288, 0f3FB8AA3B, %f293;
	fma.rn.f32 	%f295, %f288, 0f32A57060, %f294;
	mov.b32 	%r132, %f291;
	shl.b32 	%r133, %r132, 23;
	mov.b32 	%f296, %r133;
	ex2.approx.ftz.f32 	%f297, %f295;
	mul.f32 	%f298, %f297, %f296;
	st.local.f32 	[%rd60+4], %f298;
	add.f32 	%f398, %f286, %f298;
	add.s32 	%r178, %r178, 2;
$L__BB0_37:
	and.b32  	%r134, %r88, 1;
	setp.eq.b32 	%p32, %r134, 1;
	not.pred 	%p33, %p32;
	@%p33 bra 	$L__BB0_39;
	mul.wide.u32 	%rd61, %r178, 4;
	add.s64 	%rd62, %rd5, %rd61;
	ld.local.f32 	%f299, [%rd62];
	sub.f32 	%f300, %f299, %f389;
	fma.rn.f32 	%f301, %f300, 0f3BBB989D, 0f3F000000;
	cvt.sat.f32.f32 	%f302, %f301;
	mov.f32 	%f303, 0f4B400001;
	mov.f32 	%f304, 0f437C0000;
	fma.rm.f32 	%f305, %f302, %f304, %f303;
	add.f32 	%f306, %f305, 0fCB40007F;
	neg.f32 	%f307, %f306;
	fma.rn.f32 	%f308, %f300, 0f3FB8AA3B, %f307;
	fma.rn.f32 	%f309, %f300, 0f32A57060, %f308;
	mov.b32 	%r135, %f305;
	shl.b32 	%r136, %r135, 23;
	mov.b32 	%f310, %r136;
	ex2.approx.ftz.f32 	%f311, %f309;
	mul.f32 	%f312, %f311, %f310;
	st.local.f32 	[%rd62], %f312;
	add.f32 	%f398, %f398, %f312;
$L__BB0_39:
	rcp.rn.f32 	%f40, %f398;
	setp.lt.s32 	%p34, %r89, 1;
	@%p34 bra 	$L__BB0_65;
	setp.lt.s32 	%p35, %r88, 1;
	@%p35 bra 	$L__BB0_54;
	and.b32  	%r39, %r88, 7;
	and.b32  	%r40, %r88, 3;
	and.b32  	%r41, %r88, 2147483640;
	and.b32  	%r42, %r88, 1;
	neg.s32 	%r43, %r41;
	mad.lo.s32 	%r44, %r89, %r3, %r89;
	shl.b32 	%r45, %r89, 3;
	add.s32 	%r147, %r3, 2;
	mul.lo.s32 	%r46, %r89, %r147;
	add.s32 	%r148, %r3, 3;
	mul.lo.s32 	%r47, %r89, %r148;
	add.s32 	%r149, %r3, 4;
	mul.lo.s32 	%r48, %r89, %r149;
	add.s32 	%r150, %r3, 5;
	mul.lo.s32 	%r49, %r89, %r150;
	add.s32 	%r151, %r3, 6;
	mul.lo.s32 	%r50, %r89, %r151;
	add.s32 	%r152, %r3, 7;
	mul.lo.s32 	%r51, %r89, %r152;
	mul.lo.s32 	%r52, %r89, %r3;
	mov.b32 	%r181, 0;
	add.s64 	%rd9, %rd5, 16;
$L__BB0_42:
	setp.lt.u32 	%p44, %r88, 8;
	cvt.u64.u32 	%rd8, %r181;
	mov.f32 	%f406, 0f00000000;
	mov.b32 	%r192, 0;
	@%p44 bra 	$L__BB0_45;
	mov.f32 	%f406, 0f00000000;
	mov.u64 	%rd148, %rd9;
	mov.u32 	%r182, %r52;
	mov.u32 	%r183, %r51;
	mov.u32 	%r184, %r50;
	mov.u32 	%r185, %r49;
	mov.u32 	%r186, %r48;
	mov.u32 	%r187, %r47;
	mov.u32 	%r188, %r46;
	mov.u32 	%r189, %r44;
	mov.u32 	%r190, %r43;
$L__BB0_44:
	.pragma "nounroll";
	ld.local.v4.f32 	{%f316, %f317, %f318, %f319}, [%rd148+-16];
	mul.f32 	%f320, %f40, %f316;
	cvt.s64.s32 	%rd79, %r182;
	add.s64 	%rd80, %rd79, %rd8;
	shl.b64 	%rd81, %rd80, 2;
	add.s64 	%rd82, %rd3, %rd81;
	ld.global.nc.f32 	%f321, [%rd82];
	fma.rn.f32 	%f322, %f320, %f321, %f406;
	mul.f32 	%f323, %f40, %f317;
	cvt.s64.s32 	%rd83, %r189;
	add.s64 	%rd84, %rd83, %rd8;
	shl.b64 	%rd85, %rd84, 2;
	add.s64 	%rd86, %rd3, %rd85;
	ld.global.nc.f32 	%f324, [%rd86];
	fma.rn.f32 	%f325, %f323, %f324, %f322;
	mul.f32 	%f326, %f40, %f318;
	cvt.s64.s32 	%rd87, %r188;
	add.s64 	%rd88, %rd87, %rd8;
	shl.b64 	%rd89, %rd88, 2;
	add.s64 	%rd90, %rd3, %rd89;
	ld.global.nc.f32 	%f327, [%rd90];
	fma.rn.f32 	%f328, %f326, %f327, %f325;
	mul.f32 	%f329, %f40, %f319;
	cvt.s64.s32 	%rd91, %r187;
	add.s64 	%rd92, %rd91, %rd8;
	shl.b64 	%rd93, %rd92, 2;
	add.s64 	%rd94, %rd3, %rd93;
	ld.global.nc.f32 	%f330, [%rd94];
	fma.rn.f32 	%f331, %f329, %f330, %f328;
	ld.local.v4.f32 	{%f332, %f333, %f334, %f335}, [%rd148];
	mul.f32 	%f336, %f40, %f332;
	cvt.s64.s32 	%rd95, %r186;
	add.s64 	%rd96, %rd95, %rd8;
	shl.b64 	%rd97, %rd96, 2;
	add.s64 	%rd98, %rd3, %rd97;
	ld.global.nc.f32 	%f337, [%rd98];
	fma.rn.f32 	%f338, %f336, %f337, %f331;
	mul.f32 	%f339, %f40, %f333;
	cvt.s64.s32 	%rd99, %r185;
	add.s64 	%rd100, %rd99, %rd8;
	shl.b64 	%rd101, %rd100, 2;
	add.s64 	%rd102, %rd3, %rd101;
	ld.global.nc.f32 	%f340, [%rd102];
	fma.rn.f32 	%f341, %f339, %f340, %f338;
	mul.f32 	%f342, %f40, %f334;
	cvt.s64.s32 	%rd103, %r184;
	add.s64 	%rd104, %rd103, %rd8;
	shl.b64 	%rd105, %rd104, 2;
	add.s64 	%rd106, %rd3, %rd105;
	ld.global.nc.f32 	%f343, [%rd106];
	fma.rn.f32 	%f344, %f342, %f343, %f341;
	mul.f32 	%f345, %f40, %f335;
	cvt.s64.s32 	%rd107, %r183;
	add.s64 	%rd108, %rd107, %rd8;
	shl.b64 	%rd109, %rd108, 2;
	add.s64 	%rd110, %rd3, %rd109;
	ld.global.nc.f32 	%f346, [%rd110];
	fma.rn.f32 	%f406, %f345, %f346, %f344;
	add.s32 	%r190, %r190, 8;
	add.s32 	%r189, %r189, %r45;
	add.s32 	%r188, %r188, %r45;
	add.s32 	%r187, %r187, %r45;
	add.s32 	%r186, %r186, %r45;
	add.s32 	%r185, %r185, %r45;
	add.s32 	%r184, %r184, %r45;
	add.s32 	%r183, %r183, %r45;
	add.s32 	%r182, %r182, %r45;
	add.s64 	%rd148, %rd148, 32;
	setp.ne.s32 	%p45, %r190, 0;
	mov.u32 	%r192, %r41;
	@%p45 bra 	$L__BB0_44;
$L__BB0_45:
	setp.eq.s32 	%p46, %r39, 0;
	@%p46 bra 	$L__BB0_53;
	add.s32 	%r154, %r39, -1;
	setp.lt.u32 	%p47, %r154, 3;
	@%p47 bra 	$L__BB0_48;
	mul.wide.u32 	%rd111, %r192, 4;
	add.s64 	%rd112, %rd5, %rd111;
	ld.local.f32 	%f348, [%rd112];
	mul.f32 	%f349, %f40, %f348;
	add.s32 	%r155, %r192, %r3;
	mul.lo.s32 	%r156, %r155, %r89;
	cvt.s64.s32 	%rd113, %r156;
	add.s64 	%rd114, %rd113, %rd8;
	shl.b64 	%rd115, %rd114, 2;
	add.s64 	%rd116, %rd3, %rd115;
	ld.global.nc.f32 	%f350, [%rd116];
	fma.rn.f32 	%f351, %f349, %f350, %f406;
	ld.local.f32 	%f352, [%rd112+4];
	mul.f32 	%f353, %f40, %f352;
	add.s32 	%r157, %r156, %r89;
	cvt.s64.s32 	%rd117, %r157;
	add.s64 	%rd118, %rd117, %rd8;
	shl.b64 	%rd119, %rd118, 2;
	add.s64 	%rd120, %rd3, %rd119;
	ld.global.nc.f32 	%f354, [%rd120];
	fma.rn.f32 	%f355, %f353, %f354, %f351;
	ld.local.f32 	%f356, [%rd112+8];
	mul.f32 	%f357, %f40, %f356;
	add.s32 	%r158, %r155, 2;
	mul.lo.s32 	%r159, %r158, %r89;
	cvt.s64.s32 	%rd121, %r159;
	add.s64 	%rd122, %rd121, %rd8;
	shl.b64 	%rd123, %rd122, 2;
	add.s64 	%rd124, %rd3, %rd123;
	ld.global.nc.f32 	%f358, [%rd124];
	fma.rn.f32 	%f359, %f357, %f358, %f355;
	ld.local.f32 	%f360, [%rd112+12];
	mul.f32 	%f361, %f40, %f360;
	add.s32 	%r160, %r155, 3;
	mul.lo.s32 	%r161, %r160, %r89;
	cvt.s64.s32 	%rd125, %r161;
	add.s64 	%rd126, %rd125, %rd8;
	shl.b64 	%rd127, %rd126, 2;
	add.s64 	%rd128, %rd3, %rd127;
	ld.global.nc.f32 	%f362, [%rd128];
	fma.rn.f32 	%f406, %f361, %f362, %f359;
	add.s32 	%r192, %r192, 4;
$L__BB0_48:
	setp.eq.s32 	%p48, %r40, 0;
	@%p48 bra 	$L__BB0_53;
	setp.eq.s32 	%p49, %r40, 1;
	@%p49 bra 	$L__BB0_51;
	mul.wide.u32 	%rd129, %r192, 4;
	add.s64 	%rd130, %rd5, %rd129;
	ld.local.f32 	%f364, [%rd130];
	mul.f32 	%f365, %f40, %f364;
	add.s32 	%r162, %r192, %r3;
	mul.lo.s32 	%r163, %r162, %r89;
	cvt.s64.s32 	%rd131, %r163;
	add.s64 	%rd132, %rd131, %rd8;
	shl.b64 	%rd133, %rd132, 2;
	add.s64 	%rd134, %rd3, %rd133;
	ld.global.nc.f32 	%f366, [%rd134];
	fma.rn.f32 	%f367, %f365, %f366, %f406;
	ld.local.f32 	%f368, [%rd130+4];
	mul.f32 	%f369, %f40, %f368;
	add.s32 	%r164, %r163, %r89;
	cvt.s64.s32 	%rd135, %r164;
	add.s64 	%rd136, %rd135, %rd8;
	shl.b64 	%rd137, %rd136, 2;
	add.s64 	%rd138, %rd3, %rd137;
	ld.global.nc.f32 	%f370, [%rd138];
	fma.rn.f32 	%f406, %f369, %f370, %f367;
	add.s32 	%r192, %r192, 2;
$L__BB0_51:
	setp.eq.s32 	%p50, %r42, 0;
	@%p50 bra 	$L__BB0_53;
	mul.wide.u32 	%rd139, %r192, 4;
	add.s64 	%rd140, %rd5, %rd139;
	ld.local.f32 	%f371, [%rd140];
	mul.f32 	%f372, %f40, %f371;
	add.s32 	%r165, %r192, %r3;
	mul.lo.s32 	%r166, %r165, %r89;
	cvt.s64.s32 	%rd141, %r166;
	add.s64 	%rd142, %rd141, %rd8;
	shl.b64 	%rd143, %rd142, 2;
	add.s64 	%rd144, %rd3, %rd143;
	ld.global.nc.f32 	%f373, [%rd144];
	fma.rn.f32 	%f406, %f372, %f373, %f406;
$L__BB0_53:
	cvt.u32.u64 	%r167, %rd8;
	add.s64 	%rd145, %rd8, %rd6;
	shl.b64 	%rd146, %rd145, 2;
	add.s64 	%rd147, %rd4, %rd146;
	st.global.f32 	[%rd147], %f406;
	add.s32 	%r181, %r167, 1;
	setp.eq.s32 	%p51, %r181, %r89;
	@%p51 bra 	$L__BB0_65;
	bra.uni 	$L__BB0_42;
$L__BB0_54:
	add.s32 	%r138, %r89, -1;
	and.b32  	%r78, %r89, 7;
	setp.lt.u32 	%p36, %r138, 7;
	mov.b32 	%r196, 0;
	@%p36 bra 	$L__BB0_57;
	and.b32  	%r196, %r89, 2147483640;
	mov.b32 	%r194, 0;
$L__BB0_56:
	.pragma "nounroll";
	cvt.u64.u32 	%rd63, %r194;
	add.s64 	%rd64, %rd63, %rd6;
	shl.b64 	%rd65, %rd64, 2;
	add.s64 	%rd66, %rd4, %rd65;
	mov.b32 	%r140, 0;
	st.global.u32 	[%rd66], %r140;
	st.global.u32 	[%rd66+4], %r140;
	st.global.u32 	[%rd66+8], %r140;
	st.global.u32 	[%rd66+12], %r140;
	st.global.u32 	[%rd66+16], %r140;
	st.global.u32 	[%rd66+20], %r140;
	st.global.u32 	[%rd66+24], %r140;
	st.global.u32 	[%rd66+28], %r140;
	add.s32 	%r194, %r194, 8;
	setp.ne.s32 	%p37, %r194, %r196;
	@%p37 bra 	$L__BB0_56;
$L__BB0_57:
	setp.eq.s32 	%p38, %r78, 0;
	@%p38 bra 	$L__BB0_65;
	and.b32  	%r83, %r89, 3;
	setp.lt.u32 	%p39, %r78, 4;
	@%p39 bra 	$L__BB0_60;
	cvt.u64.u32 	%rd67, %r196;
	add.s64 	%rd68, %rd67, %rd6;
	shl.b64 	%rd69, %rd68, 2;
	add.s64 	%rd70, %rd4, %rd69;
	mov.b32 	%r141, 0;
	st.global.u32 	[%rd70], %r141;
	st.global.u32 	[%rd70+4], %r141;
	st.global.u32 	[%rd70+8], %r141;
	st.global.u32 	[%rd70+12], %r141;
	add.s32 	%r196, %r196, 4;
$L__BB0_60:
	setp.eq.s32 	%p40, %r83, 0;
	@%p40 bra 	$L__BB0_65;
	setp.eq.s32 	%p41, %r83, 1;
	@%p41 bra 	$L__BB0_63;
	cvt.u64.u32 	%rd71, %r196;
	add.s64 	%rd72, %rd71, %rd6;
	shl.b64 	%rd73, %rd72, 2;
	add.s64 	%rd74, %rd4, %rd73;
	mov.b32 	%r142, 0;
	st.global.u32 	[%rd74], %r142;
	st.global.u32 	[%rd74+4], %r142;
	add.s32 	%r196, %r196, 2;
$L__BB0_63:
	and.b32  	%r143, %r89, 1;
	setp.eq.b32 	%p42, %r143, 1;
	not.pred 	%p43, %p42;
	@%p43 bra 	$L__BB0_65;
	cvt.u64.u32 	%rd75, %r196;
	add.s64 	%rd76, %rd75, %rd6;
	shl.b64 	%rd77, %rd76, 2;
	add.s64 	%rd78, %rd4, %rd77;
	mov.b32 	%r144, 0;
	st.global.u32 	[%rd78], %r144;
$L__BB0_65:
	ret;

}
	// .globl	_Z26streaming_attention_kernelPKfS0_S0_Pfiiiiif
.visible .entry _Z26streaming_attention_kernelPKfS0_S0_Pfiiiiif(
	.param .u64 .ptr .align 1 _Z26streaming_attention_kernelPKfS0_S0_Pfiiiiif_param_0,
	.param .u64 .ptr .align 1 _Z26streaming_attention_kernelPKfS0_S0_Pfiiiiif_param_1,
	.param .u64 .ptr .align 1 _Z26streaming_attention_kernelPKfS0_S0_Pfiiiiif_param_2,
	.param .u64 .ptr .align 1 _Z26streaming_attention_kernelPKfS0_S0_Pfiiiiif_param_3,
	.param .u32 _Z26streaming_attention_kernelPKfS0_S0_Pfiiiiif_param_4,
	.param .u32 _Z26streaming_attention_kernelPKfS0_S0_Pfiiiiif_param_5,
	.param .u32 _Z26streaming_attention_kernelPKfS0_S0_Pfiiiiif_param_6,
	.param .u32 _Z26streaming_attention_kernelPKfS0_S0_Pfiiiiif_param_7,
	.param .u32 _Z26streaming_attention_kernelPKfS0_S0_Pfiiiiif_param_8,
	.param .f32 _Z26streaming_attention_kernelPKfS0_S0_Pfiiiiif_param_9
)
{
	.local .align 16 .b8 	__local_depot1[4096];
	.reg .b64 	%SP;
	.reg .b64 	%SPL;
	.reg .pred 	%p<75>;
	.reg .b16 	%rs<4>;
	.reg .b32 	%r<316>;
	.reg .b32 	%f<266>;
	.reg .b64 	%rd<179>;

	mov.u64 	%SPL, __local_depot1;
	ld.param.u64 	%rd17, [_Z26streaming_attention_kernelPKfS0_S0_Pfiiiiif_param_0];
	ld.param.u64 	%rd18, [_Z26streaming_attention_kernelPKfS0_S0_Pfiiiiif_param_1];
	ld.param.u64 	%rd19, [_Z26streaming_attention_kernelPKfS0_S0_Pfiiiiif_param_2];
	ld.param.u64 	%rd16, [_Z26streaming_attention_kernelPKfS0_S0_Pfiiiiif_param_3];
	ld.param.u32 	%r131, [_Z26streaming_attention_kernelPKfS0_S0_Pfiiiiif_param_4];
	ld.param.u32 	%r127, [_Z26streaming_attention_kernelPKfS0_S0_Pfiiiiif_param_5];
	ld.param.u32 	%r128, [_Z26streaming_attention_kernelPKfS0_S0_Pfiiiiif_param_6];
	ld.param.u32 	%r129, [_Z26streaming_attention_kernelPKfS0_S0_Pfiiiiif_param_7];
	ld.param.u32 	%r130, [_Z26streaming_attention_kernelPKfS0_S0_Pfiiiiif_param_8];
	ld.param.f32 	%f48, [_Z26streaming_attention_kernelPKfS0_S0_Pfiiiiif_param_9];
	cvta.to.global.u64 	%rd1, %rd18;
	cvta.to.global.u64 	%rd2, %rd17;
	cvta.to.global.u64 	%rd3, %rd19;
	add.u64 	%rd4, %SPL, 0;
	add.u64 	%rd5, %SPL, 2048;
	mov.u32 	%r132, %ctaid.x;
	mov.u32 	%r133, %ntid.x;
	mov.u32 	%r134, %tid.x;
	mad.lo.s32 	%r1, %r132, %r133, %r134;
	mul.lo.s32 	%r135, %r127, %r131;
	setp.ge.s32 	%p1, %r1, %r135;
	@%p1 bra 	$L__BB1_105;
	rem.s32 	%r2, %r1, %r127;
	sub.s32 	%r3, %r1, %r2;
	mul.lo.s32 	%r137, %r1, %r128;
	cvt.s64.s32 	%rd6, %r137;
	min.s32 	%r4, %r130, %r127;
	setp.lt.s32 	%p2, %r4, 1;
	mov.b32 	%r274, 0;
	@%p2 bra 	$L__BB1_15;
	add.s32 	%r139, %r4, -1;
	min.s32 	%r5, %r2, %r139;
	setp.lt.s32 	%p3, %r5, 0;
	@%p3 bra 	$L__BB1_15;
	add.s32 	%r6, %r5, 1;
	and.b32  	%r7, %r6, 15;
	setp.lt.u32 	%p4, %r5, 15;
	mov.b32 	%r274, 0;
	@%p4 bra 	$L__BB1_6;
	and.b32  	%r274, %r6, 2147483632;
	mov.b32 	%r261, 0;
$L__BB1_5:
	.pragma "nounroll";
	add.s32 	%r143, %r261, 1;
	mul.wide.u32 	%rd22, %r261, 4;
	add.s64 	%rd23, %rd5, %rd22;
	add.s32 	%r144, %r261, 2;
	add.s32 	%r145, %r261, 3;
	add.s32 	%r146, %r261, 4;
	st.local.v4.u32 	[%rd23], {%r261, %r143, %r144, %r145};
	add.s32 	%r147, %r261, 5;
	add.s32 	%r148, %r261, 6;
	add.s32 	%r149, %r261, 7;
	add.s32 	%r150, %r261, 8;
	st.local.v4.u32 	[%rd23+16], {%r146, %r147, %r148, %r149};
	add.s32 	%r151, %r261, 9;
	add.s32 	%r152, %r261, 10;
	add.s32 	%r153, %r261, 11;
	add.s32 	%r154, %r261, 12;
	st.local.v4.u32 	[%rd23+32], {%r150, %r151, %r152, %r153};
	add.s32 	%r155, %r261, 13;
	add.s32 	%r156, %r261, 14;
	add.s32 	%r157, %r261, 15;
	add.s32 	%r261, %r261, 16;
	st.local.v4.u32 	[%rd23+48], {%r154, %r155, %r156, %r157};
	setp.ne.s32 	%p5, %r261, %r274;
	@%p5 bra 	$L__BB1_5;
$L__BB1_6:
	setp.eq.s32 	%p6, %r7, 0;
	@%p6 bra 	$L__BB1_15;
	and.b32  	%r13, %r6, 7;
	setp.lt.u32 	%p7, %r7, 8;
	@%p7 bra 	$L__BB1_9;
	add.s32 	%r159, %r274, 1;
	mul.wide.u32 	%rd24, %r274, 4;
	add.s64 	%rd25, %rd5, %rd24;
	st.local.u32 	[%rd25], %r274;
	add.s32 	%r160, %r274, 2;
	st.local.u32 	[%rd25+4], %r159;
	add.s32 	%r161, %r274, 3;
	st.local.u32 	[%rd25+8], %r160;
	add.s32 	%r162, %r274, 4;
	st.local.u32 	[%rd25+12], %r161;
	add.s32 	%r163, %r274, 5;
	st.local.u32 	[%rd25+16], %r162;
	add.s32 	%r164, %r274, 6;
	st.local.u32 	[%rd25+20], %r163;
	add.s32 	%r165, %r274, 7;
	st.local.u32 	[%rd25+24], %r164;
	st.local.u32 	[%rd25+28], %r165;
	add.s32 	%r274, %r274, 8;
$L__BB1_9:
	setp.eq.s32 	%p8, %r13, 0;
	@%p8 bra 	$L__BB1_15;
	and.b32  	%r17, %r6, 3;
	setp.lt.u32 	%p9, %r13, 4;
	@%p9 bra 	$L__BB1_12;
	add.s32 	%r167, %r274, 1;
	mul.wide.u32 	%rd26, %r274, 4;
	add.s64 	%rd27, %rd5, %rd26;
	st.local.u32 	[%rd27], %r274;
	add.s32 	%r168, %r274, 2;
	st.local.u32 	[%rd27+4], %r167;
	add.s32 	%r169, %r274, 3;
	st.local.u32 	[%rd27+8], %r168;
	st.local.u32 	[%rd27+12], %r169;
	add.s32 	%r274, %r274, 4;
$L__BB1_12:
	setp.eq.s32 	%p10, %r17, 0;
	@%p10 bra 	$L__BB1_15;
	mov.b32 	%r269, 0;
	mov.u32 	%r268, %r274;
$L__BB1_14:
	.pragma "nounroll";
	add.s32 	%r274, %r268, 1;
	mul.wide.u32 	%rd28, %r268, 4;
	add.s64 	%rd29, %rd5, %rd28;
	st.local.u32 	[%rd29], %r268;
	add.s32 	%r269, %r269, 1;
	setp.ne.s32 	%p11, %r269, %r17;
	mov.u32 	%r268, %r274;
	@%p11 bra 	$L__BB1_14;
$L__BB1_15:
	setp.lt.s32 	%p12, %r2, %r4;
	@%p12 bra 	$L__BB1_57;
	sub.s32 	%r171, %r2, %r129;
	add.s32 	%r172, %r171, 1;
	max.s32 	%r283, %r172, %r4;
	setp.gt.s32 	%p13, %r172, %r2;
	@%p13 bra 	$L__BB1_57;
	max.s32 	%r174, %r2, %r4;
	sub.s32 	%r175, %r174, %r283;
	add.s32 	%r27, %r175, 1;
	and.b32  	%r28, %r27, 7;
	setp.lt.u32 	%p14, %r175, 7;
	@%p14 bra 	$L__BB1_36;
	and.b32  	%r29, %r27, -8;
	mov.b32 	%r273, 0;
$L__BB1_19:
	.pragma "nounroll";
	setp.gt.s32 	%p15, %r274, 511;
	@%p15 bra 	$L__BB1_21;
	add.s32 	%r33, %r274, 1;
	mul.wide.s32 	%rd30, %r274, 4;
	add.s64 	%rd31, %rd5, %rd30;
	st.local.u32 	[%rd31], %r283;
	mov.u32 	%r274, %r33;
$L__BB1_21:
	setp.gt.s32 	%p16, %r274, 511;
	@%p16 bra 	$L__BB1_23;
	add.s32 	%r177, %r283, 1;
	add.s32 	%r35, %r274, 1;
	mul.wide.s32 	%rd32, %r274, 4;
	add.s64 	%rd33, %rd5, %rd32;
	st.local.u32 	[%rd33], %r177;
	mov.u32 	%r274, %r35;
$L__BB1_23:
	setp.gt.s32 	%p17, %r274, 511;
	@%p17 bra 	$L__BB1_25;
	add.s32 	%r178, %r283, 2;
	add.s32 	%r37, %r274, 1;
	mul.wide.s32 	%rd34, %r274, 4;
	add.s64 	%rd35, %rd5, %rd34;
	st.local.u32 	[%rd35], %r178;
	mov.u32 	%r274, %r37;
$L__BB1_25:
	setp.gt.s32 	%p18, %r274, 511;
	@%p18 bra 	$L__BB1_27;
	add.s32 	%r179, %r283, 3;
	add.s32 	%r39, %r274, 1;
	mul.wide.s32 	%rd36, %r274, 4;
	add.s64 	%rd37, %rd5, %rd36;
	st.local.u32 	[%rd37], %r179;
	mov.u32 	%r274, %r39;
$L__BB1_27:
	setp.gt.s32 	%p19, %r274, 511;
	@%p19 bra 	$L__BB1_29;
	add.s32 	%r180, %r283, 4;
	add.s32 	%r41, %r274, 1;
	mul.wide.s32 	%rd38, %r274, 4;
	add.s64 	%rd39, %rd5, %rd38;
	st.local.u32 	[%rd39], %r180;
	mov.u32 	%r274, %r41;
$L__BB1_29:
	setp.gt.s32 	%p20, %r274, 511;
	@%p20 bra 	$L__BB1_31;
	add.s32 	%r181, %r283, 5;
	add.s32 	%r43, %r274, 1;
	mul.wide.s32 	%rd40, %r274, 4;
	add.s64 	%rd41, %rd5, %rd40;
	st.local.u32 	[%rd41], %r181;
	mov.u32 	%r274, %r43;
$L__BB1_31:
	setp.gt.s32 	%p21, %r274, 511;
	@%p21 bra 	$L__BB1_33;
	add.s32 	%r182, %r283, 6;
	add.s32 	%r45, %r274, 1;
	mul.wide.s32 	%rd42, %r274, 4;
	add.s64 	%rd43, %rd5, %rd42;
	st.local.u32 	[%rd43], %r182;
	mov.u32 	%r274, %r45;
$L__BB1_33:
	setp.gt.s32 	%p22, %r274, 511;
	@%p22 bra 	$L__BB1_35;
	add.s32 	%r183, %r283, 7;
	add.s32 	%r47, %r274, 1;
	mul.wide.s32 	%rd44, %r274, 4;
	add.s64 	%rd45, %rd5, %rd44;
	st.local.u32 	[%rd45], %r183;
	mov.u32 	%r274, %r47;
$L__BB1_35:
	add.s32 	%r283, %r283, 8;
	add.s32 	%r273, %r273, 8;
	setp.ne.s32 	%p23, %r273, %r29;
	@%p23 bra 	$L__BB1_19;
$L__BB1_36:
	setp.eq.s32 	%p24, %r28, 0;
	@%p24 bra 	$L__BB1_57;
	and.b32  	%r54, %r27, 3;
	setp.lt.u32 	%p25, %r28, 4;
	@%p25 bra 	$L__BB1_47;
	setp.gt.s32 	%p26, %r274, 511;
	@%p26 bra 	$L__BB1_40;
	add.s32 	%r55, %r274, 1;
	mul.wide.s32 	%rd46, %r274, 4;
	add.s64 	%rd47, %rd5, %rd46;
	st.local.u32 	[%rd47], %r283;
	mov.u32 	%r274, %r55;
$L__BB1_40:
	setp.gt.s32 	%p27, %r274, 511;
	@%p27 bra 	$L__BB1_42;
	add.s32 	%r185, %r283, 1;
	add.s32 	%r57, %r274, 1;
	mul.wide.s32 	%rd48, %r274, 4;
	add.s64 	%rd49, %rd5, %rd48;
	st.local.u32 	[%rd49], %r185;
	mov.u32 	%r274, %r57;
$L__BB1_42:
	setp.gt.s32 	%p28, %r274, 511;
	@%p28 bra 	$L__BB1_44;
	add.s32 	%r186, %r283, 2;
	add.s32 	%r59, %r274, 1;
	mul.wide.s32 	%rd50, %r274, 4;
	add.s64 	%rd51, %rd5, %rd50;
	st.local.u32 	[%rd51], %r186;
	mov.u32 	%r274, %r59;
$L__BB1_44:
	setp.gt.s32 	%p29, %r274, 511;
	@%p29 bra 	$L__BB1_46;
	add.s32 	%r187, %r283, 3;
	add.s32 	%r61, %r274, 1;
	mul.wide.s32 	%rd52, %r274, 4;
	add.s64 	%rd53, %rd5, %rd52;
	st.local.u32 	[%rd53], %r187;
	mov.u32 	%r274, %r61;
$L__BB1_46:
	add.s32 	%r283, %r283, 4;
$L__BB1_47:
	setp.eq.s32 	%p30, %r54, 0;
	@%p30 bra 	$L__BB1_57;
	setp.eq.s32 	%p31, %r54, 1;
	@%p31 bra 	$L__BB1_54;
	setp.gt.s32 	%p32, %r274, 511;
	@%p32 bra 	$L__BB1_51;
	add.s32 	%r67, %r274, 1;
	mul.wide.s32 	%rd54, %r274, 4;
	add.s64 	%rd55, %rd5, %rd54;
	st.local.u32 	[%rd55], %r283;
	mov.u32 	%r274, %r67;
$L__BB1_51:
	setp.gt.s32 	%p33, %r274, 511;
	@%p33 bra 	$L__BB1_53;
	add.s32 	%r189, %r283, 1;
	add.s32 	%r69, %r274, 1;
	mul.wide.s32 	%rd56, %r274, 4;
	add.s64 	%rd57, %rd5, %rd56;
	st.local.u32 	[%rd57], %r189;
	mov.u32 	%r274, %r69;
$L__BB1_53:
	add.s32 	%r283, %r283, 2;
$L__BB1_54:
	and.b32  	%r190, %r27, 1;
	setp.eq.b32 	%p34, %r190, 1;
	not.pred 	%p35, %p34;
	@%p35 bra 	$L__BB1_57;
	setp.gt.s32 	%p36, %r274, 511;
	@%p36 bra 	$L__BB1_57;
	add.s32 	%r75, %r274, 1;
	mul.wide.s32 	%rd58, %r274, 4;
	add.s64 	%rd59, %rd5, %rd58;
	st.local.u32 	[%rd59], %r283;
	mov.u32 	%r274, %r75;
$L__BB1_57:
	min.s32 	%r77, %r274, 512;
	setp.lt.s32 	%p37, %r274, 1;
	mov.f32 	%f251, 0fF149F2CA;
	@%p37 bra 	$L__BB1_83;
	setp.lt.s32 	%p38, %r128, 1;
	@%p38 bra 	$L__BB1_72;
	add.s32 	%r78, %r128, -1;
	and.b32  	%r79, %r128, 7;
	add.s32 	%r80, %r79, -1;
	and.b32  	%r81, %r128, 3;
	and.b32  	%r82, %r128, 2147483640;
	and.b32  	%r83, %r128, 1;
	mov.f32 	%f251, 0fF149F2CA;
	mov.b32 	%r298, 0;
$L__BB1_60:
	setp.lt.u32 	%p51, %r78, 7;
	mul.wide.u32 	%rd68, %r298, 4;
	add.s64 	%rd69, %rd5, %rd68;
	ld.local.u32 	%r196, [%rd69];
	add.s32 	%r197, %r196, %r3;
	mul.lo.s32 	%r198, %r197, %r128;
	cvt.s64.s32 	%rd7, %r198;
	mov.f32 	%f244, 0f00000000;
	mov.b32 	%r301, 0;
	@%p51 bra 	$L__BB1_63;
	mov.f32 	%f244, 0f00000000;
	mov.b32 	%r299, 0;
$L__BB1_62:
	.pragma "nounroll";
	cvt.u64.u32 	%rd70, %r299;
	add.s64 	%rd71, %rd70, %rd6;
	shl.b64 	%rd72, %rd71, 2;
	add.s64 	%rd73, %rd2, %rd72;
	ld.global.nc.f32 	%f59, [%rd73];
	add.s64 	%rd74, %rd70, %rd7;
	shl.b64 	%rd75, %rd74, 2;
	add.s64 	%rd76, %rd1, %rd75;
	ld.global.nc.f32 	%f60, [%rd76];
	fma.rn.f32 	%f61, %f59, %f60, %f244;
	ld.global.nc.f32 	%f62, [%rd73+4];
	ld.global.nc.f32 	%f63, [%rd76+4];
	fma.rn.f32 	%f64, %f62, %f63, %f61;
	ld.global.nc.f32 	%f65, [%rd73+8];
	ld.global.nc.f32 	%f66, [%rd76+8];
	fma.rn.f32 	%f67, %f65, %f66, %f64;
	ld.global.nc.f32 	%f68, [%rd73+12];
	ld.global.nc.f32 	%f69, [%rd76+12];
	fma.rn.f32 	%f70, %f68, %f69, %f67;
	ld.global.nc.f32 	%f71, [%rd73+16];
	ld.global.nc.f32 	%f72, [%rd76+16];
	fma.rn.f32 	%f73, %f71, %f72, %f70;
	ld.global.nc.f32 	%f74, [%rd73+20];
	ld.global.nc.f32 	%f75, [%rd76+20];
	fma.rn.f32 	%f76, %f74, %f75, %f73;
	ld.global.nc.f32 	%f77, [%rd73+24];
	ld.global.nc.f32 	%f78, [%rd76+24];
	fma.rn.f32 	%f79, %f77, %f78, %f76;
	ld.global.nc.f32 	%f80, [%rd73+28];
	ld.global.nc.f32 	%f81, [%rd76+28];
	fma.rn.f32 	%f244, %f80, %f81, %f79;
	add.s32 	%r299, %r299, 8;
	setp.ne.s32 	%p52, %r299, %r82;
	mov.u32 	%r301, %r82;
	@%p52 bra 	$L__BB1_62;
$L__BB1_63:
	setp.eq.s32 	%p53, %r79, 0;
	@%p53 bra 	$L__BB1_71;
	setp.lt.u32 	%p54, %r80, 3;
	@%p54 bra 	$L__BB1_66;
	cvt.u64.u32 	%rd77, %r301;
	add.s64 	%rd78, %rd77, %rd6;
	shl.b64 	%rd79, %rd78, 2;
	add.s64 	%rd80, %rd2, %rd79;
	ld.global.nc.f32 	%f83, [%rd80];
	add.s64 	%rd81, %rd77, %rd7;
	shl.b64 	%rd82, %rd81, 2;
	add.s64 	%rd83, %rd1, %rd82;
	ld.global.nc.f32 	%f84, [%rd83];
	fma.rn.f32 	%f85, %f83, %f84, %f244;
	ld.global.nc.f32 	%f86, [%rd80+4];
	ld.global.nc.f32 	%f87, [%rd83+4];
	fma.rn.f32 	%f88, %f86, %f87, %f85;
	ld.global.nc.f32 	%f89, [%rd80+8];
	ld.global.nc.f32 	%f90, [%rd83+8];
	fma.rn.f32 	%f91, %f89, %f90, %f88;
	ld.global.nc.f32 	%f92, [%rd80+12];
	ld.global.nc.f32 	%f93, [%rd83+12];
	fma.rn.f32 	%f244, %f92, %f93, %f91;
	add.s32 	%r301, %r301, 4;
$L__BB1_66:
	setp.eq.s32 	%p55, %r81, 0;
	@%p55 bra 	$L__BB1_71;
	setp.eq.s32 	%p56, %r81, 1;
	@%p56 bra 	$L__BB1_69;
	cvt.u64.u32 	%rd84, %r301;
	add.s64 	%rd85, %rd84, %rd6;
	shl.b64 	%rd86, %rd85, 2;
	add.s64 	%rd87, %rd2, %rd86;
	ld.global.nc.f32 	%f95, [%rd87];
	add.s64 	%rd88, %rd84, %rd7;
	shl.b64 	%rd89, %rd88, 2;
	add.s64 	%rd90, %rd1, %rd89;
	ld.global.nc.f32 	%f96, [%rd90];
	fma.rn.f32 	%f97, %f95, %f96, %f244;
	ld.global.nc.f32 	%f98, [%rd87+4];
	ld.global.nc.f32 	%f99, [%rd90+4];
	fma.rn.f32 	%f244, %f98, %f99, %f97;
	add.s32 	%r301, %r301, 2;
$L__BB1_69:
	setp.eq.s32 	%p57, %r83, 0;
	@%p57 bra 	$L__BB1_71;
	cvt.u64.u32 	%rd91, %r301;
	add.s64 	%rd92, %rd91, %rd6;
	shl.b64 	%rd93, %rd92, 2;
	add.s64 	%rd94, %rd2, %rd93;
	ld.global.nc.f32 	%f100, [%rd94];
	add.s64 	%rd95, %rd91, %rd7;
	shl.b64 	%rd96, %rd95, 2;
	add.s64 	%rd97, %rd1, %rd96;
	ld.global.nc.f32 	%f101, [%rd97];
	fma.rn.f32 	%f244, %f100, %f101, %f244;
$L__BB1_71:
	mul.f32 	%f102, %f48, %f244;
	mul.wide.u32 	%rd98, %r298, 4;
	add.s64 	%rd99, %rd4, %rd98;
	st.local.f32 	[%rd99], %f102;
	setp.gt.f32 	%p58, %f102, %f251;
	selp.f32 	%f251, %f102, %f251, %p58;
	add.s32 	%r298, %r298, 1;
	setp.eq.s32 	%p59, %r298, %r77;
	@%p59 bra 	$L__BB1_83;
	bra.uni 	$L__BB1_60;
$L__BB1_72:
	mul.f32 	%f15, %f48, 0f00000000;
	and.b32  	%r93, %r77, 7;
	setp.lt.u32 	%p39, %r274, 8;
	mov.f32 	%f251, 0fF149F2CA;
	mov.b32 	%r303, 0;
	@%p39 bra 	$L__BB1_75;
	and.b32  	%r303, %r77, 1016;
	mov.f32 	%f251, 0fF149F2CA;
	mov.b32 	%r306, 0;
$L__BB1_74:
	.pragma "nounroll";
	mul.wide.u32 	%rd60, %r306, 4;
	add.s64 	%rd61, %rd4, %rd60;
	setp.gt.f32 	%p40, %f15, %f251;
	selp.f32 	%f251, %f15, %f251, %p40;
	st.local.v4.f32 	[%rd61], {%f15, %f15, %f15, %f15};
	st.local.v4.f32 	[%rd61+16], {%f15, %f15, %f15, %f15};
	add.s32 	%r306, %r306, 8;
	setp.eq.s32 	%p41, %r306, %r303;
	@%p41 bra 	$L__BB1_75;
	bra.uni 	$L__BB1_74;
$L__BB1_75:
	setp.eq.s32 	%p42, %r93, 0;
	@%p42 bra 	$L__BB1_83;
	and.b32  	%r96, %r77, 3;
	setp.lt.u32 	%p43, %r93, 4;
	@%p43 bra 	$L__BB1_78;
	mul.wide.u32 	%rd62, %r303, 4;
	add.s64 	%rd63, %rd4, %rd62;
	st.local.f32 	[%rd63], %f15;
	setp.gt.f32 	%p44, %f15, %f251;
	selp.f32 	%f251, %f15, %f251, %p44;
	st.local.f32 	[%rd63+4], %f15;
	st.local.f32 	[%rd63+8], %f15;
	st.local.f32 	[%rd63+12], %f15;
	add.s32 	%r303, %r303, 4;
$L__BB1_78:
	setp.eq.s32 	%p45, %r96, 0;
	@%p45 bra 	$L__BB1_83;
	setp.eq.s32 	%p46, %r96, 1;
	@%p46 bra 	$L__BB1_81;
	mul.wide.u32 	%rd64, %r303, 4;
	add.s64 	%rd65, %rd4, %rd64;
	st.local.f32 	[%rd65], %f15;
	setp.gt.f32 	%p47, %f15, %f251;
	selp.f32 	%f251, %f15, %f251, %p47;
	st.local.f32 	[%rd65+4], %f15;
	add.s32 	%r303, %r303, 2;
$L__BB1_81:
	and.b32  	%r193, %r77, 1;
	setp.eq.b32 	%p48, %r193, 1;
	not.pred 	%p49, %p48;
	@%p49 bra 	$L__BB1_83;
	mul.wide.u32 	%rd66, %r303, 4;
	add.s64 	%rd67, %rd4, %rd66;
	st.local.f32 	[%rd67], %f15;
	setp.gt.f32 	%p50, %f15, %f251;
	selp.f32 	%f251, %f15, %f251, %p50;
$L__BB1_83:
	setp.lt.s32 	%p60, %r274, 1;
	mov.f32 	%f257, 0f00000000;
	@%p60 bra 	$L__BB1_90;
	and.b32  	%r101, %r77, 3;
	setp.lt.u32 	%p61, %r274, 4;
	mov.f32 	%f257, 0f00000000;
	mov.b32 	%r308, 0;
	@%p61 bra 	$L__BB1_87;
	and.b32  	%r308, %r77, 1020;
	mov.f32 	%f257, 0f00000000;
	mov.b32 	%r307, 0;
$L__BB1_86:
	mul.wide.u32 	%rd100, %r307, 4;
	add.s64 	%rd101, %rd4, %rd100;
	ld.local.v4.f32 	{%f107, %f108, %f109, %f110}, [%rd101];
	sub.f32 	%f111, %f107, %f251;
	fma.rn.f32 	%f112, %f111, 0f3BBB989D, 0f3F000000;
	cvt.sat.f32.f32 	%f113, %f112;
	mov.f32 	%f114, 0f4B400001;
	mov.f32 	%f115, 0f437C0000;
	fma.rm.f32 	%f116, %f113, %f115, %f114;
	add.f32 	%f117, %f116, 0fCB40007F;
	neg.f32 	%f118, %f117;
	fma.rn.f32 	%f119, %f111, 0f3FB8AA3B, %f118;
	fma.rn.f32 	%f120, %f111, 0f32A57060, %f119;
	mov.b32 	%r202, %f116;
	shl.b32 	%r203, %r202, 23;
	mov.b32 	%f121, %r203;
	ex2.approx.ftz.f32 	%f122, %f120;
	mul.f32 	%f123, %f122, %f121;
	add.f32 	%f124, %f257, %f123;
	sub.f32 	%f125, %f108, %f251;
	fma.rn.f32 	%f126, %f125, 0f3BBB989D, 0f3F000000;
	cvt.sat.f32.f32 	%f127, %f126;
	fma.rm.f32 	%f128, %f127, %f115, %f114;
	add.f32 	%f129, %f128, 0fCB40007F;
	neg.f32 	%f130, %f129;
	fma.rn.f32 	%f131, %f125, 0f3FB8AA3B, %f130;
	fma.rn.f32 	%f132, %f125, 0f32A57060, %f131;
	mov.b32 	%r204, %f128;
	shl.b32 	%r205, %r204, 23;
	mov.b32 	%f133, %r205;
	ex2.approx.ftz.f32 	%f134, %f132;
	mul.f32 	%f135, %f134, %f133;
	add.f32 	%f136, %f124, %f135;
	sub.f32 	%f137, %f109, %f251;
	fma.rn.f32 	%f138, %f137, 0f3BBB989D, 0f3F000000;
	cvt.sat.f32.f32 	%f139, %f138;
	fma.rm.f32 	%f140, %f139, %f115, %f114;
	add.f32 	%f141, %f140, 0fCB40007F;
	neg.f32 	%f142, %f141;
	fma.rn.f32 	%f143, %f137, 0f3FB8AA3B, %f142;
	fma.rn.f32 	%f144, %f137, 0f32A57060, %f143;
	mov.b32 	%r206, %f140;
	shl.b32 	%r207, %r206, 23;
	mov.b32 	%f145, %r207;
	ex2.approx.ftz.f32 	%f146, %f144;
	mul.f32 	%f147, %f146, %f145;
	add.f32 	%f148, %f136, %f147;
	sub.f32 	%f149, %f110, %f251;
	fma.rn.f32 	%f150, %f149, 0f3BBB989D, 0f3F000000;
	cvt.sat.f32.f32 	%f151, %f150;
	fma.rm.f32 	%f152, %f151, %f115, %f114;
	add.f32 	%f153, %f152, 0fCB40007F;
	neg.f32 	%f154, %f153;
	fma.rn.f32 	%f155, %f149, 0f3FB8AA3B, %f154;
	fma.rn.f32 	%f156, %f149, 0f32A57060, %f155;
	mov.b32 	%r208, %f152;
	shl.b32 	%r209, %r208, 23;
	mov.b32 	%f157, %r209;
	ex2.approx.ftz.f32 	%f158, %f156;
	mul.f32 	%f159, %f158, %f157;
	st.local.v4.f32 	[%rd101], {%f123, %f135, %f147, %f159};
	add.f32 	%f257, %f148, %f159;
	add.s32 	%r307, %r307, 4;
	setp.ne.s32 	%p62, %r307, %r308;
	@%p62 bra 	$L__BB1_86;
$L__BB1_87:
	setp.eq.s32 	%p63, %r101, 0;
	@%p63 bra 	$L__BB1_90;
	mov.b32 	%r310, 0;
$L__BB1_89:
	.pragma "nounroll";
	mul.wide.u32 	%rd102, %r308, 4;
	add.s64 	%rd103, %rd4, %rd102;
	ld.local.f32 	%f160, [%rd103];
	sub.f32 	%f161, %f160, %f251;
	fma.rn.f32 	%f162, %f161, 0f3BBB989D, 0f3F000000;
	cvt.sat.f32.f32 	%f163, %f162;
	mov.f32 	%f164, 0f4B400001;
	mov.f32 	%f165, 0f437C0000;
	fma.rm.f32 	%f166, %f163, %f165, %f164;
	add.f32 	%f167, %f166, 0fCB40007F;
	neg.f32 	%f168, %f167;
	fma.rn.f32 	%f169, %f161, 0f3FB8AA3B, %f168;
	fma.rn.f32 	%f170, %f161, 0f32A57060, %f169;
	mov.b32 	%r211, %f166;
	shl.b32 	%r212, %r211, 23;
	mov.b32 	%f171, %r212;
	ex2.approx.ftz.f32 	%f172, %f170;
	mul.f32 	%f173, %f172, %f171;
	st.local.f32 	[%rd103], %f173;
	add.f32 	%f257, %f257, %f173;
	add.s32 	%r308, %r308, 1;
	add.s32 	%r310, %r310, 1;
	setp.ne.s32 	%p64, %r310, %r101;
	@%p64 bra 	$L__BB1_89;
$L__BB1_90:
	rcp.rn.f32 	%f35, %f257;
	setp.lt.s32 	%p65, %r128, 1;
	@%p65 bra 	$L__BB1_105;
	and.b32  	%r112, %r77, 7;
	add.s32 	%r113, %r112, -1;
	and.b32  	%r114, %r77, 3;
	and.b32  	%r115, %r77, 1016;
	and.b32  	%r116, %r77, 1;
	cvt.u16.u32 	%rs1, %r77;
	shr.u16 	%rs2, %rs1, 3;
	and.b16  	%rs3, %rs2, 127;
	mul.wide.u16 	%r214, %rs3, 8;
	neg.s32 	%r117, %r214;
	cvta.to.global.u64 	%rd8, %rd16;
	mov.b32 	%r311, 0;
$L__BB1_92:
	setp.lt.s32 	%p66, %r274, 1;
	mov.f32 	%f265, 0f00000000;
	@%p66 bra 	$L__BB1_104;
	setp.lt.s32 	%p67, %r274, 8;
	cvt.u64.u32 	%rd9, %r311;
	mov.f32 	%f265, 0f00000000;
	mov.b32 	%r314, 0;
	@%p67 bra 	$L__BB1_96;
	add.s64 	%rd178, %rd4, 16;
	add.s64 	%rd177, %rd5, 16;
	mov.f32 	%f265, 0f00000000;
	mov.u32 	%r312, %r117;
$L__BB1_95:
	.pragma "nounroll";
	ld.local.v4.u32 	{%r216, %r217, %r218, %r219}, [%rd177+-16];
	ld.local.v4.f32 	{%f178, %f179, %f180, %f181}, [%rd178+-16];
	mul.f32 	%f182, %f35, %f178;
	add.s32 	%r220, %r216, %r3;
	mul.lo.s32 	%r221, %r220, %r128;
	cvt.s64.s32 	%rd104, %r221;
	add.s64 	%rd105, %rd104, %rd9;
	shl.b64 	%rd106, %rd105, 2;
	add.s64 	%rd107, %rd3, %rd106;
	ld.global.nc.f32 	%f183, [%rd107];
	fma.rn.f32 	%f184, %f182, %f183, %f265;
	mul.f32 	%f185, %f35, %f179;
	add.s32 	%r222, %r217, %r3;
	mul.lo.s32 	%r223, %r222, %r128;
	cvt.s64.s32 	%rd108, %r223;
	add.s64 	%rd109, %rd108, %rd9;
	shl.b64 	%rd110, %rd109, 2;
	add.s64 	%rd111, %rd3, %rd110;
	ld.global.nc.f32 	%f186, [%rd111];
	fma.rn.f32 	%f187, %f185, %f186, %f184;
	mul.f32 	%f188, %f35, %f180;
	add.s32 	%r224, %r218, %r3;
	mul.lo.s32 	%r225, %r224, %r128;
	cvt.s64.s32 	%rd112, %r225;
	add.s64 	%rd113, %rd112, %rd9;
	shl.b64 	%rd114, %rd113, 2;
	add.s64 	%rd115, %rd3, %rd114;
	ld.global.nc.f32 	%f189, [%rd115];
	fma.rn.f32 	%f190, %f188, %f189, %f187;
	mul.f32 	%f191, %f35, %f181;
	add.s32 	%r226, %r219, %r3;
	mul.lo.s32 	%r227, %r226, %r128;
	cvt.s64.s32 	%rd116, %r227;
	add.s64 	%rd117, %rd116, %rd9;
	shl.b64 	%rd118, %rd117, 2;
	add.s64 	%rd119, %rd3, %rd118;
	ld.global.nc.f32 	%f192, [%rd119];
	fma.rn.f32 	%f193, %f191, %f192, %f190;
	ld.local.v4.u32 	{%r228, %r229, %r230, %r231}, [%rd177];
	ld.local.v4.f32 	{%f194, %f195, %f196, %f197}, [%rd178];
	mul.f32 	%f198, %f35, %f194;
	add.s32 	%r232, %r228, %r3;
	mul.lo.s32 	%r233, %r232, %r128;
	cvt.s64.s32 	%rd120, %r233;
	add.s64 	%rd121, %rd120, %rd9;
	shl.b64 	%rd122, %rd121, 2;
	add.s64 	%rd123, %rd3, %rd122;
	ld.global.nc.f32 	%f199, [%rd123];
	fma.rn.f32 	%f200, %f198, %f199, %f193;
	mul.f32 	%f201, %f35, %f195;
	add.s32 	%r234, %r229, %r3;
	mul.lo.s32 	%r235, %r234, %r128;
	cvt.s64.s32 	%rd124, %r235;
	add.s64 	%rd125, %rd124, %rd9;
	shl.b64 	%rd126, %rd125, 2;
	add.s64 	%rd127, %rd3, %rd126;
	ld.global.nc.f32 	%f202, [%rd127];
	fma.rn.f32 	%f203, %f201, %f202, %f200;
	mul.f32 	%f204, %f35, %f196;
	add.s32 	%r236, %r230, %r3;
	mul.lo.s32 	%r237, %r236, %r128;
	cvt.s64.s32 	%rd128, %r237;
	add.s64 	%rd129, %rd128, %rd9;
	shl.b64 	%rd130, %rd129, 2;
	add.s64 	%rd131, %rd3, %rd130;
	ld.global.nc.f32 	%f205, [%rd131];
	fma.rn.f32 	%f206, %f204, %f205, %f203;
	mul.f32 	%f207, %f35, %f197;
	add.s32 	%r238, %r231, %r3;
	mul.lo.s32 	%r239, %r238, %r128;
	cvt.s64.s32 	%rd132, %r239;
	add.s64 	%rd133, %rd132, %rd9;
	shl.b64 	%rd134, %rd133, 2;
	add.s64 	%rd135, %rd3, %rd134;
	ld.global.nc.f32 	%f208, [%rd135];
	fma.rn.f32 	%f265, %f207, %f208, %f206;
	add.s32 	%r312, %r312, 8;
	add.s64 	%rd178, %rd178, 32;
	add.s64 	%rd177, %rd177, 32;
	setp.ne.s32 	%p68, %r312, 0;
	mov.u32 	%r314, %r115;
	@%p68 bra 	$L__BB1_95;
$L__BB1_96:
	setp.eq.s32 	%p69, %r112, 0;
	@%p69 bra 	$L__BB1_104;
	setp.lt.u32 	%p70, %r113, 3;
	@%p70 bra 	$L__BB1_99;
	mul.wide.u32 	%rd136, %r314, 4;
	add.s64 	%rd137, %rd5, %rd136;
	ld.local.u32 	%r240, [%rd137];
	add.s64 	%rd138, %rd4, %rd136;
	ld.local.f32 	%f210, [%rd138];
	mul.f32 	%f211, %f35, %f210;
	add.s32 	%r241, %r240, %r3;
	mul.lo.s32 	%r242, %r241, %r128;
	cvt.s64.s32 	%rd139, %r242;
	add.s64 	%rd140, %rd139, %rd9;
	shl.b64 	%rd141, %rd140, 2;
	add.s64 	%rd142, %rd3, %rd141;
	ld.global.nc.f32 	%f212, [%rd142];
	fma.rn.f32 	%f213, %f211, %f212, %f265;
	ld.local.u32 	%r243, [%rd137+4];
	ld.local.f32 	%f214, [%rd138+4];
	mul.f32 	%f215, %f35, %f214;
	add.s32 	%r244, %r243, %r3;
	mul.lo.s32 	%r245, %r244, %r128;
	cvt.s64.s32 	%rd143, %r245;
	add.s64 	%rd144, %rd143, %rd9;
	shl.b64 	%rd145, %rd144, 2;
	add.s64 	%rd146, %rd3, %rd145;
	ld.global.nc.f32 	%f216, [%rd146];
	fma.rn.f32 	%f217, %f215, %f216, %f213;
	ld.local.u32 	%r246, [%rd137+8];
	ld.local.f32 	%f218, [%rd138+8];
	mul.f32 	%f219, %f35, %f218;
	add.s32 	%r247, %r246, %r3;
	mul.lo.s32 	%r248, %r247, %r128;
	cvt.s64.s32 	%rd147, %r248;
	add.s64 	%rd148, %rd147, %rd9;
	shl.b64 	%rd149, %rd148, 2;
	add.s64 	%rd150, %rd3, %rd149;
	ld.global.nc.f32 	%f220, [%rd150];
	fma.rn.f32 	%f221, %f219, %f220, %f217;
	ld.local.u32 	%r249, [%rd137+12];
	ld.local.f32 	%f222, [%rd138+12];
	mul.f32 	%f223, %f35, %f222;
	add.s32 	%r250, %r249, %r3;
	mul.lo.s32 	%r251, %r250, %r128;
	cvt.s64.s32 	%rd151, %r251;
	add.s64 	%rd152, %rd151, %rd9;
	shl.b64 	%rd153, %rd152, 2;
	add.s64 	%rd154, %rd3, %rd153;
	ld.global.nc.f32 	%f224, [%rd154];
	fma.rn.f32 	%f265, %f223, %f224, %f221;
	add.s32 	%r314, %r314, 4;
$L__BB1_99:
	setp.eq.s32 	%p71, %r114, 0;
	@%p71 bra 	$L__BB1_104;
	setp.eq.s32 	%p72, %r114, 1;
	@%p72 bra 	$L__BB1_102;
	mul.wide.u32 	%rd155, %r314, 4;
	add.s64 	%rd156, %rd5, %rd155;
	ld.local.u32 	%r252, [%rd156];
	add.s64 	%rd157, %rd4, %rd155;
	ld.local.f32 	%f226, [%rd157];
	mul.f32 	%f227, %f35, %f226;
	add.s32 	%r253, %r252, %r3;
	mul.lo.s32 	%r254, %r253, %r128;
	cvt.s64.s32 	%rd158, %r254;
	add.s64 	%rd159, %rd158, %rd9;
	shl.b64 	%rd160, %rd159, 2;
	add.s64 	%rd161, %rd3, %rd160;
	ld.global.nc.f32 	%f228, [%rd161];
	fma.rn.f32 	%f229, %f227, %f228, %f265;
	ld.local.u32 	%r255, [%rd156+4];
	ld.local.f32 	%f230, [%rd157+4];
	mul.f32 	%f231, %f35, %f230;
	add.s32 	%r256, %r255, %r3;
	mul.lo.s32 	%r257, %r256, %r128;
	cvt.s64.s32 	%rd162, %r257;
	add.s64 	%rd163, %rd162, %rd9;
	shl.b64 	%rd164, %rd163, 2;
	add.s64 	%rd165, %rd3, %rd164;
	ld.global.nc.f32 	%f232, [%rd165];
	fma.rn.f32 	%f265, %f231, %f232, %f229;
	add.s32 	%r314, %r314, 2;
$L__BB1_102:
	setp.eq.s32 	%p73, %r116, 0;
	@%p73 bra 	$L__BB1_104;
	mul.wide.u32 	%rd166, %r314, 4;
	add.s64 	%rd167, %rd5, %rd166;
	ld.local.u32 	%r258, [%rd167];
	add.s64 	%rd168, %rd4, %rd166;
	ld.local.f32 	%f233, [%rd168];
	mul.f32 	%f234, %f35, %f233;
	add.s32 	%r259, %r258, %r3;
	mul.lo.s32 	%r260, %r259, %r128;
	cvt.s64.s32 	%rd169, %r260;
	add.s64 	%rd170, %rd169, %rd9;
	shl.b64 	%rd171, %rd170, 2;
	add.s64 	%rd172, %rd3, %rd171;
	ld.global.nc.f32 	%f235, [%rd172];
	fma.rn.f32 	%f265, %f234, %f235, %f265;
$L__BB1_104:
	cvt.u64.u32 	%rd173, %r311;
	add.s64 	%rd174, %rd173, %rd6;
	shl.b64 	%rd175, %rd174, 2;
	add.s64 	%rd176, %rd8, %rd175;
	st.global.f32 	[%rd176], %f265;
	add.s32 	%r311, %r311, 1;
	setp.ne.s32 	%p74, %r311, %r128;
	@%p74 bra 	$L__BB1_92;
$L__BB1_105:
	ret;

}


// ===== COMPILED SASS (sm_100) =====

	.target	sm_100

	.elftype	@"ET_EXEC"


//--------------------- .note.nv.tkinfo           --------------------------
	.section	.note.nv.tkinfo,"",@"SHT_NOTE"
	.sectionflags	@"SHF_NOTE_NV_TKINFO"
	.tkinfo
        /*0018*/ 	.word	0x00000002
        /*0030*/ 	.string	""
        /*0030*/ 	.string	"ptxas"
        /*0030*/ 	.string	"Cuda compilation tools, release 13.0, V13.0.88"
        /*0030*/ 	.string	"Build cuda_13.0.r13.0/compiler.36424714_0"
        /*0030*/ 	.string	"-arch sm_100 -m 64 "



//--------------------- .note.nv.cuinfo           --------------------------
	.section	.note.nv.cuinfo,"",@"SHT_NOTE"
	.sectionflags	@"SHF_NOTE_NV_CUINFO"
        /*0018*/ 	.short	0x0002
        /*001a*/ 	.short	0x0064
        /*001c*/ 	.short	0x0082
	.zero		2


//--------------------- .nv.info                  --------------------------
	.section	.nv.info,"",@"SHT_CUDA_INFO"
	.align	4


	//----- nvinfo : EIATTR_REGCOUNT
	.align		4
        /*0000*/ 	.byte	0x04, 0x2f
        /*0002*/ 	.short	(.L_1 - .L_0)
	.align		4
.L_0:
        /*0004*/ 	.word	index@(_Z22dense_attention_kernelPKfS0_S0_Pfiiif)
        /*0008*/ 	.word	0x00000020


	//----- nvinfo : EIATTR_FRAME_SIZE
	.align		4
.L_1:
        /*000c*/ 	.byte	0x04, 0x11
        /*000e*/ 	.short	(.L_3 - .L_2)
	.align		4
.L_2:
        /*0010*/ 	.word	index@($__internal_1_$__cuda_sm20_rcp_rn_f32_slowpath)
        /*0014*/ 	.word	0x00004000


	//----- nvinfo : EIATTR_FRAME_SIZE
	.align		4
.L_3:
        /*0018*/ 	.byte	0x04, 0x11
        /*001a*/ 	.short	(.L_5 - .L_4)
	.align		4
.L_4:
        /*001c*/ 	.word	index@(_Z22dense_attention_kernelPKfS0_S0_Pfiiif)
        /*0020*/ 	.word	0x00004000


	//----- nvinfo : EIATTR_REGCOUNT
	.align		4
.L_5:
        /*0024*/ 	.byte	0x04, 0x2f
        /*0026*/ 	.short	(.L_7 - .L_6)
	.align		4
.L_6:
        /*0028*/ 	.word	index@(_Z26streaming_attention_kernelPKfS0_S0_Pfiiiiif)
        /*002c*/ 	.word	0x00000020


	//----- nvinfo : EIATTR_FRAME_SIZE
	.align		4
.L_7:
        /*0030*/ 	.byte	0x04, 0x11
        /*0032*/ 	.short	(.L_9 - .L_8)
	.align		4
.L_8:
        /*0034*/ 	.word	index@($__internal_0_$__cuda_sm20_rcp_rn_f32_slowpath)
        /*0038*/ 	.word	0x00001000


	//----- nvinfo : EIATTR_FRAME_SIZE
	.align		4
.L_9:
        /*003c*/ 	.byte	0x04, 0x11
        /*003e*/ 	.short	(.L_11 - .L_10)
	.align		4
.L_10:
        /*0040*/ 	.word	index@(_Z26streaming_attention_kernelPKfS0_S0_Pfiiiiif)
        /*0044*/ 	.word	0x00001000


	//----- nvinfo : EIATTR_MIN_STACK_SIZE
	.align		4
.L_11:
        /*0048*/ 	.byte	0x04, 0x12
        /*004a*/ 	.short	(.L_13 - .L_12)
	.align		4
.L_12:
        /*004c*/ 	.word	index@(_Z26streaming_attention_kernelPKfS0_S0_Pfiiiiif)
        /*0050*/ 	.word	0x00001000


	//----- nvinfo : EIATTR_MIN_STACK_SIZE
	.align		4
.L_13:
        /*0054*/ 	.byte	0x04, 0x12
        /*0056*/ 	.short	(.L_15 - .L_14)
	.align		4
.L_14:
        /*0058*/ 	.word	index@(_Z22dense_attention_kernelPKfS0_S0_Pfiiif)
        /*005c*/ 	.word	0x00004000
.L_15:


//--------------------- .nv.compat                --------------------------
	.section	.nv.compat,"",@"SHT_CUDA_COMPAT_INFO"
	.align	4
        /*0000*/ 	.byte	0x02, 0x09, 0x00, 0x00, 0x02, 0x02, 0x01, 0x00, 0x02, 0x05, 0x05, 0x00, 0x03, 0x07, 0x01, 0x01
        /*0010*/ 	.byte	0x02, 0x03, 0x00, 0x00, 0x02, 0x06, 0x01, 0x00, 0x04, 0x0b, 0x08, 0x00, 0x09, 0x00, 0x00, 0x00
        /*0020*/ 	.byte	0x00, 0x00, 0x00, 0x00


//--------------------- .nv.info._Z26streaming_attention_kernelPKfS0_S0_Pfiiiiif --------------------------
	.section	.nv.info._Z26streaming_attention_kernelPKfS0_S0_Pfiiiiif,"",@"SHT_CUDA_INFO"
	.sectionflags	@""
	.align	4


	//----- nvinfo : EIATTR_CUDA_API_VERSION
	.align		4
        /*0000*/ 	.byte	0x04, 0x37
        /*0002*/ 	.short	(.L_17 - .L_16)
.L_16:
        /*0004*/ 	.word	0x00000082


	//----- nvinfo : EIATTR_KPARAM_INFO
	.align		4
.L_17:
        /*0008*/ 	.byte	0x04, 0x17
        /*000a*/ 	.short	(.L_19 - .L_18)
.L_18:
        /*000c*/ 	.word	0x00000000
        /*0010*/ 	.short	0x0009
        /*0012*/ 	.short	0x0034
        /*0014*/ 	.byte	0x00, 0xf0, 0x11, 0x00


	//----- nvinfo : EIATTR_KPARAM_INFO
	.align		4
.L_19:
        /*0018*/ 	.byte	0x04, 0x17
        /*001a*/ 	.short	(.L_21 - .L_20)
.L_20:
        /*001c*/ 	.word	0x00000000
        /*0020*/ 	.short	0x0008
        /*0022*/ 	.short	0x0030
        /*0024*/ 	.byte	0x00, 0xf0, 0x11, 0x00


	//----- nvinfo : EIATTR_KPARAM_INFO
	.align		4
.L_21:
        /*0028*/ 	.byte	0x04, 0x17
        /*002a*/ 	.short	(.L_23 - .L_22)
.L_22:
        /*002c*/ 	.word	0x00000000
        /*0030*/ 	.short	0x0007
        /*0032*/ 	.short	0x002c
        /*0034*/ 	.byte	0x00, 0xf0, 0x11, 0x00


	//----- nvinfo : EIATTR_KPARAM_INFO
	.align		4
.L_23:
        /*0038*/ 	.byte	0x04, 0x17
        /*003a*/ 	.short	(.L_25 - .L_24)
.L_24:
        /*003c*/ 	.word	0x00000000
        /*0040*/ 	.short	0x0006
        /*0042*/ 	.short	0x0028
        /*0044*/ 	.byte	0x00, 0xf0, 0x11, 0x00


	//----- nvinfo : EIATTR_KPARAM_INFO
	.align		4
.L_25:
        /*0048*/ 	.byte	0x04, 0x17
        /*004a*/ 	.short	(.L_27 - .L_26)
.L_26:
        /*004c*/ 	.word	0x00000000
        /*0050*/ 	.short	0x0005
        /*0052*/ 	.short	0x0024
        /*0054*/ 	.byte	0x00, 0xf0, 0x11, 0x00


	//----- nvinfo : EIATTR_KPARAM_INFO
	.align		4
.L_27:
        /*0058*/ 	.byte	0x04, 0x17
        /*005a*/ 	.short	(.L_29 - .L_28)
.L_28:
        /*005c*/ 	.word	0x00000000
        /*0060*/ 	.short	0x0004
        /*0062*/ 	.short	0x0020
        /*0064*/ 	.byte	0x00, 0xf0, 0x11, 0x00


	//----- nvinfo : EIATTR_KPARAM_INFO
	.align		4
.L_29:
        /*0068*/ 	.byte	0x04, 0x17
        /*006a*/ 	.short	(.L_31 - .L_30)
.L_30:
        /*006c*/ 	.word	0x00000000
        /*0070*/ 	.short	0x0003
        /*0072*/ 	.short	0x0018
        /*0074*/ 	.byte	0x00, 0xf5, 0x21, 0x00


	//----- nvinfo : EIATTR_KPARAM_INFO
	.align		4
.L_31:
        /*0078*/ 	.byte	0x04, 0x17
        /*007a*/ 	.short	(.L_33 - .L_32)
.L_32:
        /*007c*/ 	.word	0x00000000
        /*0080*/ 	.short	0x0002
        /*0082*/ 	.short	0x0010
        /*0084*/ 	.byte	0x00, 0xf5, 0x21, 0x00


	//----- nvinfo : EIATTR_KPARAM_INFO
	.align		4
.L_33:
        /*0088*/ 	.byte	0x04, 0x17
        /*008a*/ 	.short	(.L_35 - .L_34)
.L_34:
        /*008c*/ 	.word	0x00000000
        /*0090*/ 	.short	0x0001
        /*0092*/ 	.short	0x0008
        /*0094*/ 	.byte	0x00, 0xf5, 0x21, 0x00


	//----- nvinfo : EIATTR_KPARAM_INFO
	.align		4
.L_35:
        /*0098*/ 	.byte	0x04, 0x17
        /*009a*/ 	.short	(.L_37 - .L_36)
.L_36:
        /*009c*/ 	.word	0x00000000
        /*00a0*/ 	.short	0x0000
        /*00a2*/ 	.short	0x0000
        /*00a4*/ 	.byte	0x00, 0xf5, 0x21, 0x00


	//----- nvinfo : EIATTR_SPARSE_MMA_MASK
	.align		4
.L_37:
        /*00a8*/ 	.byte	0x03, 0x50
        /*00aa*/ 	.short	0x0000


	//----- nvinfo : EIATTR_MAXREG_COUNT
	.align		4
        /*00ac*/ 	.byte	0x03, 0x1b
        /*00ae*/ 	.short	0x00ff


	//----- nvinfo : EIATTR_MERCURY_ISA_VERSION
	.align		4
        /*00b0*/ 	.byte	0x03, 0x5f
        /*00b2*/ 	.short	0x0101


	//----- nvinfo : EIATTR_VRC_CTA_INIT_COUNT
	.align		4
        /*00b4*/ 	.byte	0x02, 0x4a
	.zero		1
	.zero		1


	//----- nvinfo : EIATTR_EXIT_INSTR_OFFSETS
	.align		4
        /*00b8*/ 	.byte	0x04, 0x1c
        /*00ba*/ 	.short	(.L_39 - .L_38)


	//   ....[0]....
.L_38:
        /*00bc*/ 	.word	0x00000090


	//   ....[1]....
        /*00c0*/ 	.word	0x00002360


	//   ....[2]....
        /*00c4*/ 	.word	0x00003120


	//----- nvinfo : EIATTR_CRS_STACK_SIZE
	.align		4
.L_39:
        /*00c8*/ 	.byte	0x04, 0x1e
        /*00ca*/ 	.short	(.L_41 - .L_40)
.L_40:
        /*00cc*/ 	.word	0x00000000


	//----- nvinfo : EIATTR_CBANK_PARAM_SIZE
	.align		4
.L_41:
        /*00d0*/ 	.byte	0x03, 0x19
        /*00d2*/ 	.short	0x0038


	//----- nvinfo : EIATTR_PARAM_CBANK
	.align		4
        /*00d4*/ 	.byte	0x04, 0x0a
        /*00d6*/ 	.short	(.L_43 - .L_42)
	.align		4
.L_42:
        /*00d8*/ 	.word	index@(.nv.constant0._Z26streaming_attention_kernelPKfS0_S0_Pfiiiiif)
        /*00dc*/ 	.short	0x0380
        /*00de*/ 	.short	0x0038


	//----- nvinfo : EIATTR_SW_WAR
	.align		4
.L_43:
        /*00e0*/ 	.byte	0x04, 0x36
        /*00e2*/ 	.short	(.L_45 - .L_44)
.L_44:
        /*00e4*/ 	.word	0x00000008
.L_45:


//--------------------- .nv.info._Z22dense_attention_kernelPKfS0_S0_Pfiiif --------------------------
	.section	.nv.info._Z22dense_attention_kernelPKfS0_S0_Pfiiif,"",@"SHT_CUDA_INFO"
	.sectionflags	@""
	.align	4


	//----- nvinfo : EIATTR_CUDA_API_VERSION
	.align		4
        /*0000*/ 	.byte	0x04, 0x37
        /*0002*/ 	.short	(.L_47 - .L_46)
.L_46:
        /*0004*/ 	.word	0x00000082


	//----- nvinfo : EIATTR_KPARAM_INFO
	.align		4
.L_47:
        /*0008*/ 	.byte	0x04, 0x17
        /*000a*/ 	.short	(.L_49 - .L_48)
.L_48:
        /*000c*/ 	.word	0x00000000
        /*0010*/ 	.short	0x0007
        /*0012*/ 	.short	0x002c
        /*0014*/ 	.byte	0x00, 0xf0, 0x11, 0x00


	//----- nvinfo : EIATTR_KPARAM_INFO
	.align		4
.L_49:
        /*0018*/ 	.byte	0x04, 0x17
        /*001a*/ 	.short	(.L_51 - .L_50)
.L_50:
        /*001c*/ 	.word	0x00000000
        /*0020*/ 	.short	0x0006
        /*0022*/ 	.short	0x0028
        /*0024*/ 	.byte	0x00, 0xf0, 0x11, 0x00


	//----- nvinfo : EIATTR_KPARAM_INFO
	.align		4
.L_51:
        /*0028*/ 	.byte	0x04, 0x17
        /*002a*/ 	.short	(.L_53 - .L_52)
.L_52:
        /*002c*/ 	.word	0x00000000
        /*0030*/ 	.short	0x0005
        /*0032*/ 	.short	0x0024
        /*0034*/ 	.byte	0x00, 0xf0, 0x11, 0x00


	//----- nvinfo : EIATTR_KPARAM_INFO
	.align		4
.L_53:
        /*0038*/ 	.byte	0x04, 0x17
        /*003a*/ 	.short	(.L_55 - .L_54)
.L_54:
        /*003c*/ 	.word	0x00000000
        /*0040*/ 	.short	0x0004
        /*0042*/ 	.short	0x0020
        /*0044*/ 	.byte	0x00, 0xf0, 0x11, 0x00


	//----- nvinfo : EIATTR_KPARAM_INFO
	.align		4
.L_55:
        /*0048*/ 	.byte	0x04, 0x17
        /*004a*/ 	.short	(.L_57 - .L_56)
.L_56:
        /*004c*/ 	.word	0x00000000
        /*0050*/ 	.short	0x0003
        /*0052*/ 	.short	0x0018
        /*0054*/ 	.byte	0x00, 0xf5, 0x21, 0x00


	//----- nvinfo : EIATTR_KPARAM_INFO
	.align		4
.L_57:
        /*0058*/ 	.byte	0x04, 0x17
        /*005a*/ 	.short	(.L_59 - .L_58)
.L_58:
        /*005c*/ 	.word	0x00000000
        /*0060*/ 	.short	0x0002
        /*0062*/ 	.short	0x0010
        /*0064*/ 	.byte	0x00, 0xf5, 0x21, 0x00


	//----- nvinfo : EIATTR_KPARAM_INFO
	.align		4
.L_59:
        /*0068*/ 	.byte	0x04, 0x17
        /*006a*/ 	.short	(.L_61 - .L_60)
.L_60:
        /*006c*/ 	.word	0x00000000
        /*0070*/ 	.short	0x0001
        /*0072*/ 	.short	0x0008
        /*0074*/ 	.byte	0x00, 0xf5, 0x21, 0x00


	//----- nvinfo : EIATTR_KPARAM_INFO
	.align		4
.L_61:
        /*0078*/ 	.byte	0x04, 0x17
        /*007a*/ 	.short	(.L_63 - .L_62)
.L_62:
        /*007c*/ 	.word	0x00000000
        /*0080*/ 	.short	0x0000
        /*0082*/ 	.short	0x0000
        /*0084*/ 	.byte	0x00, 0xf5, 0x21, 0x00


	//----- nvinfo : EIATTR_SPARSE_MMA_MASK
	.align		4
.L_63:
        /*0088*/ 	.byte	0x03, 0x50
        /*008a*/ 	.short	0x0000


	//----- nvinfo : EIATTR_MAXREG_COUNT
	.align		4
        /*008c*/ 	.byte	0x03, 0x1b
        /*008e*/ 	.short	0x00ff


	//----- nvinfo : EIATTR_MERCURY_ISA_VERSION
	.align		4
        /*0090*/ 	.byte	0x03, 0x5f
        /*0092*/ 	.short	0x0101


	//----- nvinfo : EIATTR_VRC_CTA_INIT_COUNT
	.align		4
        /*0094*/ 	.byte	0x02, 0x4a
	.zero		1
	.zero		1


	//----- nvinfo : EIATTR_EXIT_INSTR_OFFSETS
	.align		4
        /*0098*/ 	.byte	0x04, 0x1c
        /*009a*/ 	.short	(.L_65 - .L_64)


	//   ....[0]....
.L_64:
        /*009c*/ 	.word	0x000000a0


	//   ....[1]....
        /*00a0*/ 	.word	0x00001be0


	//   ....[2]....
        /*00a4*/ 	.word	0x000028a0


	//   ....[3]....
        /*00a8*/ 	.word	0x00002a40


	//   ....[4]....
        /*00ac*/ 	.word	0x00002b30


	//   ....[5]....
        /*00b0*/ 	.word	0x00002c00


	//   ....[6]....
        /*00b4*/ 	.word	0x00002c70


	//----- nvinfo : EIATTR_CRS_STACK_SIZE
	.align		4
.L_65:
        /*00b8*/ 	.byte	0x04, 0x1e
        /*00ba*/ 	.short	(.L_67 - .L_66)
.L_66:
        /*00bc*/ 	.word	0x00000000


	//----- nvinfo : EIATTR_CBANK_PARAM_SIZE
	.align		4
.L_67:
        /*00c0*/ 	.byte	0x03, 0x19
        /*00c2*/ 	.short	0x0030


	//----- nvinfo : EIATTR_PARAM_CBANK
	.align		4
        /*00c4*/ 	.byte	0x04, 0x0a
        /*00c6*/ 	.short	(.L_69 - .L_68)
	.align		4
.L_68:
        /*00c8*/ 	.word	index@(.nv.constant0._Z22dense_attention_kernelPKfS0_S0_Pfiiif)
        /*00cc*/ 	.short	0x0380
        /*00ce*/ 	.short	0x0030


	//----- nvinfo : EIATTR_SW_WAR
	.align		4
.L_69:
        /*00d0*/ 	.byte	0x04, 0x36
        /*00d2*/ 	.short	(.L_71 - .L_70)
.L_70:
        /*00d4*/ 	.word	0x00000008
.L_71:


//--------------------- .nv.callgraph             --------------------------
	.section	.nv.callgraph,"",@"SHT_CUDA_CALLGRAPH"
	.align	4
	.sectionentsize	8
	.align		4
        /*0000*/ 	.word	0x00000000
	.align		4
        /*0004*/ 	.word	0xffffffff
	.align		4
        /*0008*/ 	.word	0x00000000
	.align		4
        /*000c*/ 	.word	0xfffffffe
	.align		4
        /*0010*/ 	.word	0x00000000
	.align		4
        /*0014*/ 	.word	0xfffffffd
	.align		4
        /*0018*/ 	.word	0x00000000
	.align		4
        /*001c*/ 	.word	0xfffffffc


//--------------------- .text._Z26streaming_attention_kernelPKfS0_S0_Pfiiiiif --------------------------
	.section	.text._Z26streaming_attention_kernelPKfS0_S0_Pfiiiiif,"ax",@progbits
	.align	128
        .global         _Z26streaming_attention_kernelPKfS0_S0_Pfiiiiif
        .type           _Z26streaming_attention_kernelPKfS0_S0_Pfiiiiif,@function
        .size           _Z26streaming_attention_kernelPKfS0_S0_Pfiiiiif,(.L_x_106 - _Z26streaming_attention_kernelPKfS0_S0_Pfiiiiif)
        .other          _Z26streaming_attention_kernelPKfS0_S0_Pfiiiiif,@"STO_CUDA_ENTRY STV_DEFAULT"
_Z26streaming_attention_kernelPKfS0_S0_Pfiiiiif:
.text._Z26streaming_attention_kernelPKfS0_S0_Pfiiiiif:
[----:B------:R-:W0:Y:S01]  /*0000*/  LDC R1, c[0x0][0x37c] ;  /* 0x0000df00ff017b82 */ /* 0x000e220000000800 */
[----:B------:R-:W1:Y:S07]  /*0010*/  S2R R0, SR_TID.X ;  /* 0x0000000000007919 */ /* 0x000e6e0000002100 */
[----:B------:R-:W1:Y:S01]  /*0020*/  S2UR UR4, SR_CTAID.X ;  /* 0x00000000000479c3 */ /* 0x000e620000002500 */
[----:B0-----:R-:W-:-:S07]  /*0030*/  VIADD R1, R1, 0xfffff000 ;  /* 0xfffff00001017836 */ /* 0x001fce0000000000 */
[----:B------:R-:W1:Y:S08]  /*0040*/  LDC R7, c[0x0][0x360] ;  /* 0x0000d800ff077b82 */ /* 0x000e700000000800 */
[----:B------:R-:W0:Y:S01]  /*0050*/  LDC.64 R2, c[0x0][0x3a0] ;  /* 0x0000e800ff027b82 */ /* 0x000e220000000a00 */
[----:B-1----:R-:W-:Y:S02]  /*0060*/  IMAD R7, R7, UR4, R0 ;  /* 0x0000000407077c24 */ /* 0x002fe4000f8e0200 */
[----:B0-----:R-:W-:-:S05]  /*0070*/  IMAD R2, R3, R2, RZ ;  /* 0x0000000203027224 */ /* 0x001fca00078e02ff */
[----:B------:R-:W-:-:S13]  /*0080*/  ISETP.GE.AND P0, PT, R7, R2, PT ;  /* 0x000000020700720c */ /* 0x000fda0003f06270 */
[----:B------:R-:W-:Y:S05]  /*0090*/  @P0 EXIT ;  /* 0x000000000000094d */ /* 0x000fea0003800000 */
[----:B------:R-:W-:Y:S01]  /*00a0*/  IABS R9, R3 ;  /* 0x0000000300097213 */ /* 0x000fe20000000000 */
[----:B------:R-:W0:Y:S01]  /*00b0*/  LDCU UR5, c[0x0][0x3b0] ;  /* 0x00007600ff0577ac */ /* 0x000e220008000800 */
[----:B------:R-:W-:Y:S01]  /*00c0*/  IABS R22, R7 ;  /* 0x0000000700167213 */ /* 0x000fe20000000000 */
[----:B------:R-:W-:Y:S01]  /*00d0*/  VIADD R20, R1, 0x800 ;  /* 0x0000080001147836 */ /* 0x000fe20000000000 */
[----:B------:R-:W1:Y:S01]  /*00e0*/  I2F.RP R0, R9 ;  /* 0x0000000900007306 */ /* 0x000e620000209400 */
[----:B------:R-:W2:Y:S01]  /*00f0*/  LDCU UR4, c[0x0][0x3a8] ;  /* 0x00007500ff0477ac */ /* 0x000ea20008000800 */
[----:B------:R-:W-:-:S06]  /*0100*/  ISETP.GE.AND P2, PT, R7, RZ, PT ;  /* 0x000000ff0700720c */ /* 0x000fcc0003f46270 */
[----:B-1----:R-:W1:Y:S01]  /*0110*/  MUFU.RCP R0, R0 ;  /* 0x0000000000007308 */ /* 0x002e620000001000 */
[----:B0-----:R-:W-:Y:S01]  /*0120*/  VIMNMX R23, PT, PT, R3, UR5, PT ;  /* 0x0000000503177c48 */ /* 0x001fe2000bfe0100 */
[----:B-1----:R-:W-:Y:S02]  /*0130*/  VIADD R4, R0, 0xffffffe ;  /* 0x0ffffffe00047836 */ /* 0x002fe40000000000 */
[----:B--2---:R-:W-:-:S04]  /*0140*/  IMAD R0, R7, UR4, RZ ;  /* 0x0000000407007c24 */ /* 0x004fc8000f8e02ff */
[----:B------:R0:W1:Y:S01]  /*0150*/  F2I.FTZ.U32.TRUNC.NTZ R5, R4 ;  /* 0x0000000400057305 */ /* 0x000062000021f000 */
[----:B------:R-:W-:Y:S01]  /*0160*/  SHF.R.S32.HI R21, RZ, 0x1f, R0 ;  /* 0x0000001fff157819 */ /* 0x000fe20000011400 */
[----:B0-----:R-:W-:Y:S02]  /*0170*/  HFMA2 R4, -RZ, RZ, 0, 0 ;  /* 0x00000000ff047431 */ /* 0x001fe400000001ff */
[----:B-1----:R-:W-:-:S04]  /*0180*/  IMAD.MOV R2, RZ, RZ, -R5 ;  /* 0x000000ffff027224 */ /* 0x002fc800078e0a05 */
[----:B------:R-:W-:-:S04]  /*0190*/  IMAD R11, R2, R9, RZ ;  /* 0x00000009020b7224 */ /* 0x000fc800078e02ff */
[----:B------:R-:W-:-:S06]  /*01a0*/  IMAD.HI.U32 R5, R5, R11, R4 ;  /* 0x0000000b05057227 */ /* 0x000fcc00078e0004 */
[----:B------:R-:W-:-:S04]  /*01b0*/  IMAD.HI.U32 R5, R5, R22, RZ ;  /* 0x0000001605057227 */ /* 0x000fc800078e00ff */
[----:B------:R-:W-:-:S04]  /*01c0*/  IMAD.MOV R5, RZ, RZ, -R5 ;  /* 0x000000ffff057224 */ /* 0x000fc800078e0a05 */
[----:B------:R-:W-:-:S05]  /*01d0*/  IMAD R22, R9, R5, R22 ;  /* 0x0000000509167224 */ /* 0x000fca00078e0216 */
[----:B------:R-:W-:-:S13]  /*01e0*/  ISETP.GT.U32.AND P0, PT, R9, R22, PT ;  /* 0x000000160900720c */ /* 0x000fda0003f04070 */
[----:B------:R-:W-:Y:S01]  /*01f0*/  @!P0 IMAD.IADD R22, R22, 0x1, -R9 ;  /* 0x0000000116168824 */ /* 0x000fe200078e0a09 */
[----:B------:R-:W-:-:S04]  /*0200*/  ISETP.NE.AND P0, PT, R3, RZ, PT ;  /* 0x000000ff0300720c */ /* 0x000fc80003f05270 */
[----:B------:R-:W-:-:S13]  /*0210*/  ISETP.GT.U32.AND P1, PT, R9, R22, PT ;  /* 0x000000160900720c */ /* 0x000fda0003f24070 */
[----:B------:R-:W-:Y:S01]  /*0220*/  @!P1 IMAD.IADD R22, R22, 0x1, -R9 ;  /* 0x0000000116169824 */ /* 0x000fe200078e0a09 */
[----:B------:R-:W-:-:S04]  /*0230*/  ISETP.GE.AND P1, PT, R23, 0x1, PT ;  /* 0x000000011700780c */ /* 0x000fc80003f26270 */
[----:B------:R-:W-:Y:S02]  /*0240*/  @!P2 IADD3 R22, PT, PT, -R22, RZ, RZ ;  /* 0x000000ff1616a210 */ /* 0x000fe40007ffe1ff */
[----:B------:R-:W-:Y:S01]  /*0250*/  @!P0 LOP3.LUT R22, RZ, R3, RZ, 0x33, !PT ;  /* 0x00000003ff168212 */ /* 0x000fe200078e33ff */
[----:B------:R-:W-:-:S04]  /*0260*/  IMAD.MOV.U32 R3, RZ, RZ, RZ ;  /* 0x000000ffff037224 */ /* 0x000fc800078e00ff */
[----:B------:R-:W-:Y:S02]  /*0270*/  IMAD.IADD R2, R7, 0x1, -R22 ;  /* 0x0000000107027824 */ /* 0x000fe400078e0a16 */
[----:B------:R-:W-:Y:S05]  /*0280*/  @!P1 BRA `(.L_x_0) ;  /* 0x00000004006c9947 */ /* 0x000fea0003800000 */
[----:B------:R-:W-:Y:S01]  /*0290*/  VIADDMNMX R4, R23, 0xffffffff, R22, PT ;  /* 0xffffffff17047846 */ /* 0x000fe20003800116 */
[----:B------:R-:W-:Y:S03]  /*02a0*/  BSSY.RECONVERGENT B0, `(.L_x_0) ;  /* 0x0000059000007945 */ /* 0x000fe60003800200 */
[----:B------:R-:W-:-:S13]  /*02b0*/  ISETP.GE.AND P0, PT, R4, RZ, PT ;  /* 0x000000ff0400720c */ /* 0x000fda0003f06270 */
[----:B------:R-:W-:Y:S05]  /*02c0*/  @!P0 BRA `(.L_x_1) ;  /* 0x0000000400588947 */ /* 0x000fea0003800000 */
[C---:B------:R-:W-:Y:S01]  /*02d0*/  ISETP.GE.U32.AND P0, PT, R4.reuse, 0xf, PT ;  /* 0x0000000f0400780c */ /* 0x040fe20003f06070 */
[----:B------:R-:W-:Y:S01]  /*02e0*/  BSSY.RECONVERGENT B1, `(.L_x_2) ;  /* 0x000001f000017945 */ /* 0x000fe20003800200 */
[----:B------:R-:W-:Y:S01]  /*02f0*/  IADD3 R24, PT, PT, R4, 0x1, RZ ;  /* 0x0000000104187810 */ /* 0x000fe20007ffe0ff */
[----:B------:R-:W-:-:S03]  /*0300*/  IMAD.MOV.U32 R3, RZ, RZ, RZ ;  /* 0x000000ffff037224 */ /* 0x000fc600078e00ff */
[----:B------:R-:W-:-:S04]  /*0310*/  LOP3.LUT R26, R24, 0xf, RZ, 0xc0, !PT ;  /* 0x0000000f181a7812 */ /* 0x000fc800078ec0ff */
[----:B------:R-:W-:-:S03]  /*0320*/  ISETP.NE.AND P1, PT, R26, RZ, PT ;  /* 0x000000ff1a00720c */ /* 0x000fc60003f25270 */
[----:B------:R-:W-:Y:S10]  /*0330*/  @!P0 BRA `(.L_x_3) ;  /* 0x0000000000648947 */ /* 0x000ff40003800000 */
[----:B------:R-:W-:Y:S01]  /*0340*/  LOP3.LUT R3, R24, 0x7ffffff0, RZ, 0xc0, !PT ;  /* 0x7ffffff018037812 */ /* 0x000fe200078ec0ff */
[----:B------:R-:W-:-:S07]  /*0350*/  IMAD.MOV.U32 R12, RZ, RZ, RZ ;  /* 0x000000ffff0c7224 */ /* 0x000fce00078e00ff */
.L_x_4:
[C---:B-1----:R-:W-:Y:S01]  /*0360*/  IMAD R25, R12.reuse, 0x4, R20 ;  /* 0x000000040c197824 */ /* 0x042fe200078e0214 */
[C---:B------:R-:W-:Y:S01]  /*0370*/  IADD3 R13, PT, PT, R12.reuse, 0x1, RZ ;  /* 0x000000010c0d7810 */ /* 0x040fe20007ffe0ff */
[C---:B------:R-:W-:Y:S01]  /*0380*/  VIADD R14, R12.reuse, 0x2 ;  /* 0x000000020c0e7836 */ /* 0x040fe20000000000 */
[C---:B------:R-:W-:Y:S01]  /*0390*/  IADD3 R16, PT, PT, R12.reuse, 0x4, RZ ;  /* 0x000000040c107810 */ /* 0x040fe20007ffe0ff */
[C---:B------:R-:W-:Y:S01]  /*03a0*/  VIADD R15, R12.reuse, 0x3 ;  /* 0x000000030c0f7836 */ /* 0x040fe20000000000 */
[C---:B------:R-:W-:Y:S01]  /*03b0*/  IADD3 R6, PT, PT, R12.reuse, 0xa, RZ ;  /* 0x0000000a0c067810 */ /* 0x040fe20007ffe0ff */
[C---:B------:R-:W-:Y:S01]  /*03c0*/  VIADD R17, R12.reuse, 0x5 ;  /* 0x000000050c117836 */ /* 0x040fe20000000000 */
[C---:B------:R-:W-:Y:S01]  /*03d0*/  IADD3 R10, PT, PT, R12.reuse, 0xe, RZ ;  /* 0x0000000e0c0a7810 */ /* 0x040fe20007ffe0ff */
[C---:B------:R-:W-:Y:S01]  /*03e0*/  VIADD R18, R12.reuse, 0x6 ;  /* 0x000000060c127836 */ /* 0x040fe20000000000 */
[----:B------:R0:W-:Y:S01]  /*03f0*/  STL.128 [R25], R12 ;  /* 0x0000000c19007387 */ /* 0x0001e20000100c00 */
[----:B------:R-:W-:-:S02]  /*0400*/  VIADD R19, R12, 0x7 ;  /* 0x000000070c137836 */ /* 0x000fc40000000000 */
[C---:B------:R-:W-:Y:S02]  /*0410*/  VIADD R4, R12.reuse, 0x8 ;  /* 0x000000080c047836 */ /* 0x040fe40000000000 */
[C---:B------:R-:W-:Y:S01]  /*0420*/  VIADD R5, R12.reuse, 0x9 ;  /* 0x000000090c057836 */ /* 0x040fe20000000000 */
[----:B------:R1:W-:Y:S01]  /*0430*/  STL.128 [R25+0x10], R16 ;  /* 0x0000101019007387 */ /* 0x0003e20000100c00 */
[C---:B------:R-:W-:Y:S02]  /*0440*/  VIADD R7, R12.reuse, 0xb ;  /* 0x0000000b0c077836 */ /* 0x040fe40000000000 */
[C---:B------:R-:W-:Y:S02]  /*0450*/  VIADD R8, R12.reuse, 0xc ;  /* 0x0000000c0c087836 */ /* 0x040fe40000000000 */
[C---:B------:R-:W-:Y:S01]  /*0460*/  VIADD R9, R12.reuse, 0xd ;  /* 0x0000000d0c097836 */ /* 0x040fe20000000000 */
[----:B------:R1:W-:Y:S01]  /*0470*/  STL.128 [R25+0x20], R4 ;  /* 0x0000200419007387 */ /* 0x0003e20000100c00 */
[----:B------:R-:W-:-:S02]  /*0480*/  VIADD R11, R12, 0xf ;  /* 0x0000000f0c0b7836 */ /* 0x000fc40000000000 */
[----:B0-----:R-:W-:-:S03]  /*0490*/  VIADD R12, R12, 0x10 ;  /* 0x000000100c0c7836 */ /* 0x001fc60000000000 */
[----:B------:R1:W-:Y:S02]  /*04a0*/  STL.128 [R25+0x30], R8 ;  /* 0x0000300819007387 */ /* 0x0003e40000100c00 */
[----:B------:R-:W-:-:S13]  /*04b0*/  ISETP.NE.AND P0, PT, R12, R3, PT ;  /* 0x000000030c00720c */ /* 0x000fda0003f05270 */
[----:B------:R-:W-:Y:S05]  /*04c0*/  @P0 BRA `(.L_x_4) ;  /* 0xfffffffc00a40947 */ /* 0x000fea000383ffff */
.L_x_3:
[----:B------:R-:W-:Y:S05]  /*04d0*/  BSYNC.RECONVERGENT B1 ;  /* 0x0000000000017941 */ /* 0x000fea0003800200 */
.L_x_2:
[----:B------:R-:W-:Y:S05]  /*04e0*/  @!P1 BRA `(.L_x_1) ;  /* 0x0000000000d09947 */ /* 0x000fea0003800000 */
[----:B------:R-:W-:Y:S01]  /*04f0*/  ISETP.GE.U32.AND P0, PT, R26, 0x8, PT ;  /* 0x000000081a00780c */ /* 0x000fe20003f06070 */
[----:B------:R-:W-:Y:S01]  /*0500*/  BSSY.RECONVERGENT B1, `(.L_x_5) ;  /* 0x0000015000017945 */ /* 0x000fe20003800200 */
[----:B-1----:R-:W-:-:S04]  /*0510*/  LOP3.LUT R7, R24, 0x7, RZ, 0xc0, !PT ;  /* 0x0000000718077812 */ /* 0x002fc800078ec0ff */
[----:B------:R-:W-:-:S07]  /*0520*/  ISETP.NE.AND P1, PT, R7, RZ, PT ;  /* 0x000000ff0700720c */ /* 0x000fce0003f25270 */
[----:B------:R-:W-:Y:S06]  /*0530*/  @!P0 BRA `(.L_x_6) ;  /* 0x0000000000448947 */ /* 0x000fec0003800000 */
[C---:B------:R-:W-:Y:S01]  /*0540*/  LEA R5, R3.reuse, R20, 0x2 ;  /* 0x0000001403057211 */ /* 0x040fe200078e10ff */
[C---:B------:R-:W-:Y:S01]  /*0550*/  VIADD R4, R3.reuse, 0x1 ;  /* 0x0000000103047836 */ /* 0x040fe20000000000 */
[C---:B------:R-:W-:Y:S01]  /*0560*/  IADD3 R10, PT, PT, R3.reuse, 0x4, RZ ;  /* 0x00000004030a7810 */ /* 0x040fe20007ffe0ff */
[C---:B------:R-:W-:Y:S02]  /*0570*/  VIADD R6, R3.reuse, 0x2 ;  /* 0x0000000203067836 */ /* 0x040fe40000000000 */
[C---:B------:R-:W-:Y:S01]  /*0580*/  VIADD R8, R3.reuse, 0x3 ;  /* 0x0000000303087836 */ /* 0x040fe20000000000 */
[----:B------:R-:W-:Y:S01]  /*0590*/  STL [R5+0x4], R4 ;  /* 0x0000040405007387 */ /* 0x000fe20000100800 */
[C---:B------:R-:W-:Y:S02]  /*05a0*/  VIADD R12, R3.reuse, 0x5 ;  /* 0x00000005030c7836 */ /* 0x040fe40000000000 */
[C---:B------:R-:W-:Y:S01]  /*05b0*/  VIADD R14, R3.reuse, 0x6 ;  /* 0x00000006030e7836 */ /* 0x040fe20000000000 */
[----:B------:R-:W-:Y:S01]  /*05c0*/  STL [R5+0x8], R6 ;  /* 0x0000080605007387 */ /* 0x000fe20000100800 */
[----:B------:R-:W-:-:S03]  /*05d0*/  VIADD R16, R3, 0x7 ;  /* 0x0000000703107836 */ /* 0x000fc60000000000 */
[----:B------:R-:W-:Y:S04]  /*05e0*/  STL [R5+0xc], R8 ;  /* 0x00000c0805007387 */ /* 0x000fe80000100800 */
[----:B------:R-:W-:Y:S04]  /*05f0*/  STL [R5+0x10], R10 ;  /* 0x0000100a05007387 */ /* 0x000fe80000100800 */
[----:B------:R-:W-:Y:S04]  /*0600*/  STL [R5+0x14], R12 ;  /* 0x0000140c05007387 */ /* 0x000fe80000100800 */
[----:B------:R-:W-:Y:S04]  /*0610*/  STL [R5+0x18], R14 ;  /* 0x0000180e05007387 */ /* 0x000fe80000100800 */
[----:B------:R-:W-:Y:S04]  /*0620*/  STL [R5+0x1c], R16 ;  /* 0x00001c1005007387 */ /* 0x000fe80000100800 */
[----:B------:R0:W-:Y:S02]  /*0630*/  STL [R5], R3 ;  /* 0x0000000305007387 */ /* 0x0001e40000100800 */
[----:B0-----:R-:W-:-:S07]  /*0640*/  IADD3 R3, PT, PT, R3, 0x8, RZ ;  /* 0x0000000803037810 */ /* 0x001fce0007ffe0ff */
.L_x_6:
[----:B------:R-:W-:Y:S05]  /*0650*/  BSYNC.RECONVERGENT B1 ;  /* 0x0000000000017941 */ /* 0x000fea0003800200 */
.L_x_5:
[----:B------:R-:W-:Y:S05]  /*0660*/  @!P1 BRA `(.L_x_1) ;  /* 0x0000000000709947 */ /* 0x000fea0003800000 */
[----:B------:R-:W-:Y:S01]  /*0670*/  ISETP.GE.U32.AND P0, PT, R7, 0x4, PT ;  /* 0x000000040700780c */ /* 0x000fe20003f06070 */
[----:B------:R-:W-:Y:S01]  /*0680*/  BSSY.RECONVERGENT B1, `(.L_x_7) ;  /* 0x000000d000017945 */ /* 0x000fe20003800200 */
[----:B------:R-:W-:-:S04]  /*0690*/  LOP3.LUT R24, R24, 0x3, RZ, 0xc0, !PT ;  /* 0x0000000318187812 */ /* 0x000fc800078ec0ff */
[----:B------:R-:W-:-:S07]  /*06a0*/  ISETP.NE.AND P1, PT, R24, RZ, PT ;  /* 0x000000ff1800720c */ /* 0x000fce0003f25270 */
[----:B------:R-:W-:Y:S06]  /*06b0*/  @!P0 BRA `(.L_x_8) ;  /* 0x0000000000248947 */ /* 0x000fec0003800000 */
[C---:B------:R-:W-:Y:S01]  /*06c0*/  IMAD R5, R3.reuse, 0x4, R20 ;  /* 0x0000000403057824 */ /* 0x040fe200078e0214 */
[C---:B------:R-:W-:Y:S01]  /*06d0*/  IADD3 R8, PT, PT, R3.reuse, 0x3, RZ ;  /* 0x0000000303087810 */ /* 0x040fe20007ffe0ff */
[C---:B------:R-:W-:Y:S02]  /*06e0*/  VIADD R4, R3.reuse, 0x1 ;  /* 0x0000000103047836 */ /* 0x040fe40000000000 */
[C---:B------:R-:W-:Y:S01]  /*06f0*/  VIADD R6, R3.reuse, 0x2 ;  /* 0x0000000203067836 */ /* 0x040fe20000000000 */
[----:B------:R0:W-:Y:S04]  /*0700*/  STL [R5], R3 ;  /* 0x0000000305007387 */ /* 0x0001e80000100800 */
[----:B------:R1:W-:Y:S04]  /*0710*/  STL [R5+0x4], R4 ;  /* 0x0000040405007387 */ /* 0x0003e80000100800 */
[----:B------:R1:W-:Y:S01]  /*0720*/  STL [R5+0x8], R6 ;  /* 0x0000080605007387 */ /* 0x0003e20000100800 */
[----:B0-----:R-:W-:-:S03]  /*0730*/  VIADD R3, R3, 0x4 ;  /* 0x0000000403037836 */ /* 0x001fc60000000000 */
[----:B------:R1:W-:Y:S04]  /*0740*/  STL [R5+0xc], R8 ;  /* 0x00000c0805007387 */ /* 0x0003e80000100800 */
.L_x_8:
[----:B------:R-:W-:Y:S05]  /*0750*/  BSYNC.RECONVERGENT B1 ;  /* 0x0000000000017941 */ /* 0x000fea0003800200 */
.L_x_7:
[----:B------:R-:W-:Y:S05]  /*0760*/  @!P1 BRA `(.L_x_1) ;  /* 0x0000000000309947 */ /* 0x000fea0003800000 */
[----:B------:R-:W-:Y:S01]  /*0770*/  BSSY.RECONVERGENT B1, `(.L_x_9) ;  /* 0x000000a000017945 */ /* 0x000fe20003800200 */
[----:B-1----:R-:W-:Y:S02]  /*0780*/  IMAD.MOV.U32 R5, RZ, RZ, R3 ;  /* 0x000000ffff057224 */ /* 0x002fe400078e0003 */
[----:B------:R-:W-:-:S07]  /*0790*/  IMAD.MOV.U32 R3, RZ, RZ, RZ ;  /* 0x000000ffff037224 */ /* 0x000fce00078e00ff */
.L_x_10:
[----:B------:R-:W-:Y:S01]  /*07a0*/  VIADD R3, R3, 0x1 ;  /* 0x0000000103037836 */ /* 0x000fe20000000000 */
[C---:B------:R-:W-:Y:S01]  /*07b0*/  LEA R6, R5.reuse, R20, 0x2 ;  /* 0x0000001405067211 */ /* 0x040fe200078e10ff */
[----:B------:R-:W-:-:S03]  /*07c0*/  VIADD R4, R5, 0x1 ;  /* 0x0000000105047836 */ /* 0x000fc60000000000 */
[----:B------:R-:W-:Y:S01]  /*07d0*/  ISETP.NE.AND P0, PT, R3, R24, PT ;  /* 0x000000180300720c */ /* 0x000fe20003f05270 */
[----:B------:R0:W-:Y:S02]  /*07e0*/  STL [R6], R5 ;  /* 0x0000000506007387 */ /* 0x0001e40000100800 */
[----:B0-----:R-:W-:-:S10]  /*07f0*/  IMAD.MOV.U32 R5, RZ, RZ, R4 ;  /* 0x000000ffff057224 */ /* 0x001fd400078e0004 */
[----:B------:R-:W-:Y:S05]  /*0800*/  @P0 BRA `(.L_x_10) ;  /* 0xfffffffc00e40947 */ /* 0x000fea000383ffff */
[----:B------:R-:W-:Y:S05]  /*0810*/  BSYNC.RECONVERGENT B1 ;  /* 0x0000000000017941 */ /* 0x000fea0003800200 */
.L_x_9:
[----:B------:R-:W-:-:S07]  /*0820*/  MOV R3, R4 ;  /* 0x0000000400037202 */ /* 0x000fce0000000f00 */
.L_x_1:
[----:B------:R-:W-:Y:S05]  /*0830*/  BSYNC.RECONVERGENT B0 ;  /* 0x0000000000007941 */ /* 0x000fea0003800200 */
.L_x_0:
[----:B------:R-:W-:Y:S01]  /*0840*/  ISETP.GE.AND P0, PT, R22, R23, PT ;  /* 0x000000171600720c */ /* 0x000fe20003f06270 */
[----:B------:R-:W-:-:S12]  /*0850*/  BSSY.RECONVERGENT B0, `(.L_x_11) ;  /* 0x0000089000007945 */ /* 0x000fd80003800200 */
[----:B------:R-:W-:Y:S05]  /*0860*/  @!P0 BRA `(.L_x_12) ;  /* 0x00000008001c8947 */ /* 0x000fea0003800000 */
[----:B-1----:R-:W0:Y:S02]  /*0870*/  LDC R5, c[0x0][0x3ac] ;  /* 0x0000eb00ff057b82 */ /* 0x002e240000000800 */
[----:B0-----:R-:W-:-:S04]  /*0880*/  IADD3 R4, PT, PT, R22, 0x1, -R5 ;  /* 0x0000000116047810 */ /* 0x001fc80007ffe805 */
[----:B------:R-:W-:-:S13]  /*0890*/  ISETP.GT.AND P0, PT, R4, R22, PT ;  /* 0x000000160400720c */ /* 0x000fda0003f04270 */
[----:B------:R-:W-:Y:S05]  /*08a0*/  @P0 BRA `(.L_x_12) ;  /* 0x00000008000c0947 */ /* 0x000fea0003800000 */
[----:B------:R-:W-:Y:S01]  /*08b0*/  VIMNMX R4, PT, PT, R23, R4, !PT ;  /* 0x0000000417047248 */ /* 0x000fe20007fe0100 */
[----:B------:R-:W-:Y:S01]  /*08c0*/  BSSY.RECONVERGENT B1, `(.L_x_13) ;  /* 0x0000041000017945 */ /* 0x000fe20003800200 */
[----:B------:R-:W-:-:S05]  /*08d0*/  VIMNMX R23, PT, PT, R22, R23, !PT ;  /* 0x0000001716177248 */ /* 0x000fca0007fe0100 */
[----:B------:R-:W-:-:S04]  /*08e0*/  IMAD.IADD R23, R23, 0x1, -R4 ;  /* 0x0000000117177824 */ /* 0x000fc800078e0a04 */
[C---:B------:R-:W-:Y:S01]  /*08f0*/  VIADD R5, R23.reuse, 0x1 ;  /* 0x0000000117057836 */ /* 0x040fe20000000000 */
[----:B------:R-:W-:-:S04]  /*0900*/  ISETP.GE.U32.AND P0, PT, R23, 0x7, PT ;  /* 0x000000071700780c */ /* 0x000fc80003f06070 */
[----:B------:R-:W-:-:S09]  /*0910*/  LOP3.LUT R10, R5, 0x7, RZ, 0xc0, !PT ;  /* 0x00000007050a7812 */ /* 0x000fd200078ec0ff */
[----:B------:R-:W-:Y:S05]  /*0920*/  @!P0 BRA `(.L_x_14) ;  /* 0x0000000000e88947 */ /* 0x000fea0003800000 */
[----:B------:R-:W-:Y:S01]  /*0930*/  LOP3.LUT R7, R5, 0xfffffff8, RZ, 0xc0, !PT ;  /* 0xfffffff805077812 */ /* 0x000fe200078ec0ff */
[----:B------:R-:W-:-:S07]  /*0940*/  IMAD.MOV.U32 R6, RZ, RZ, RZ ;  /* 0x000000ffff067224 */ /* 0x000fce00078e00ff */
.L_x_24:
[----:B------:R-:W-:Y:S01]  /*0950*/  ISETP.GT.AND P1, PT, R3, 0x1ff, PT ;  /* 0x000001ff0300780c */ /* 0x000fe20003f24270 */
[----:B------:R-:W-:Y:S01]  /*0960*/  BSSY.RECONVERGENT B2, `(.L_x_15) ;  /* 0x0000034000027945 */ /* 0x000fe20003800200 */
[----:B------:R-:W-:-:S03]  /*0970*/  IADD3 R6, PT, PT, R6, 0x8, RZ ;  /* 0x0000000806067810 */ /* 0x000fc60007ffe0ff */
[----:B------:R-:W-:Y:S01]  /*0980*/  BSSY.RELIABLE B3, `(.L_x_16) ;  /* 0x000002b000037945 */ /* 0x000fe20003800100 */
[----:B------:R-:W-:-:S07]  /*0990*/  ISETP.NE.AND P0, PT, R6, R7, PT ;  /* 0x000000070600720c */ /* 0x000fce0003f05270 */
[----:B0123--:R-:W-:Y:S06]  /*09a0*/  @P1 BRA `(.L_x_17) ;  /* 0x0000000000241947 */ /* 0x00ffec0003800000 */
[C---:B------:R-:W-:Y:S02]  /*09b0*/  IMAD R9, R3.reuse, 0x4, R20 ;  /* 0x0000000403097824 */ /* 0x040fe400078e0214 */
[----:B------:R-:W-:-:S03]  /*09c0*/  VIADD R3, R3, 0x1 ;  /* 0x0000000103037836 */ /* 0x000fc60000000000 */
[----:B------:R0:W-:Y:S02]  /*09d0*/  STL [R9], R4 ;  /* 0x0000000409007387 */ /* 0x0001e40000100800 */
[----:B------:R-:W-:-:S13]  /*09e0*/  ISETP.GT.AND P1, PT, R3, 0x1ff, PT ;  /* 0x000001ff0300780c */ /* 0x000fda0003f24270 */
[----:B0-----:R-:W-:Y:S05]  /*09f0*/  @P1 BRA `(.L_x_18) ;  /* 0x0000000000281947 */ /* 0x001fea0003800000 */
[C---:B------:R-:W-:Y:S01]  /*0a00*/  IMAD R9, R3.reuse, 0x4, R20 ;  /* 0x0000000403097824 */ /* 0x040fe200078e0214 */
[----:B------:R-:W-:Y:S01]  /*0a10*/  IADD3 R8, PT, PT, R4, 0x1, RZ ;  /* 0x0000000104087810 */ /* 0x000fe20007ffe0ff */
[----:B------:R-:W-:-:S04]  /*0a20*/  VIADD R3, R3, 0x1 ;  /* 0x0000000103037836 */ /* 0x000fc80000000000 */
[----:B------:R0:W-:Y:S03]  /*0a30*/  STL [R9], R8 ;  /* 0x0000000809007387 */ /* 0x0001e60000100800 */
.L_x_17:
[----:B------:R-:W-:-:S13]  /*0a40*/  ISETP.GT.AND P1, PT, R3, 0x1ff, PT ;  /* 0x000001ff0300780c */ /* 0x000fda0003f24270 */
[----:B------:R-:W-:Y:S05]  /*0a50*/  @P1 BRA `(.L_x_19) ;  /* 0x0000000000281947 */ /* 0x000fea0003800000 */
[C---:B0-----:R-:W-:Y:S01]  /*0a60*/  IMAD R9, R3.reuse, 0x4, R20 ;  /* 0x0000000403097824 */ /* 0x041fe200078e0214 */
[----:B------:R-:W-:Y:S01]  /*0a70*/  IADD3 R3, PT, PT, R3, 0x1, RZ ;  /* 0x0000000103037810 */ /* 0x000fe20007ffe0ff */
[----:B------:R-:W-:-:S05]  /*0a80*/  VIADD R8, R4, 0x2 ;  /* 0x0000000204087836 */ /* 0x000fca0000000000 */
[----:B------:R0:W-:Y:S02]  /*0a90*/  STL [R9], R8 ;  /* 0x0000000809007387 */ /* 0x0001e40000100800 */
.L_x_18:
[----:B------:R-:W-:-:S13]  /*0aa0*/  ISETP.GT.AND P1, PT, R3, 0x1ff, PT ;  /* 0x000001ff0300780c */ /* 0x000fda0003f24270 */
[----:B------:R-:W-:Y:S05]  /*0ab0*/  @P1 BRA `(.L_x_20) ;  /* 0x0000000000281947 */ /* 0x000fea0003800000 */
[C---:B0-----:R-:W-:Y:S02]  /*0ac0*/  IMAD R9, R3.reuse, 0x4, R20 ;  /* 0x0000000403097824 */ /* 0x041fe400078e0214 */
[----:B------:R-:W-:Y:S02]  /*0ad0*/  VIADD R8, R4, 0x3 ;  /* 0x0000000304087836 */ /* 0x000fe40000000000 */
[----:B------:R-:W-:-:S03]  /*0ae0*/  VIADD R3, R3, 0x1 ;  /* 0x0000000103037836 */ /* 0x000fc60000000000 */
[----:B------:R1:W-:Y:S04]  /*0af0*/  STL [R9], R8 ;  /* 0x0000000809007387 */ /* 0x0003e80000100800 */
.L_x_19:
[----:B------:R-:W-:-:S13]  /*0b00*/  ISETP.GT.AND P1, PT, R3, 0x1ff, PT ;  /* 0x000001ff0300780c */ /* 0x000fda0003f24270 */
[----:B------:R-:W-:Y:S05]  /*0b10*/  @P1 BRA `(.L_x_21) ;  /* 0x0000000000281947 */ /* 0x000fea0003800000 */
[C---:B01----:R-:W-:Y:S01]  /*0b20*/  LEA R9, R3.reuse, R20, 0x2 ;  /* 0x0000001403097211 */ /* 0x043fe200078e10ff */
[----:B------:R-:W-:Y:S02]  /*0b30*/  VIADD R8, R4, 0x4 ;  /* 0x0000000404087836 */ /* 0x000fe40000000000 */
[----:B------:R-:W-:-:S03]  /*0b40*/  VIADD R3, R3, 0x1 ;  /* 0x0000000103037836 */ /* 0x000fc60000000000 */
[----:B------:R1:W-:Y:S04]  /*0b50*/  STL [R9], R8 ;  /* 0x0000000809007387 */ /* 0x0003e80000100800 */
.L_x_20:
[----:B------:R-:W-:-:S13]  /*0b60*/  ISETP.GT.AND P1, PT, R3, 0x1ff, PT ;  /* 0x000001ff0300780c */ /* 0x000fda0003f24270 */
[----:B------:R-:W-:Y:S05]  /*0b70*/  @P1 BRA `(.L_x_22) ;  /* 0x00000000002c1947 */ /* 0x000fea0003800000 */
[C---:B01----:R-:W-:Y:S01]  /*0b80*/  IMAD R9, R3.reuse, 0x4, R20 ;  /* 0x0000000403097824 */ /* 0x043fe200078e0214 */
[----:B------:R-:W-:Y:S01]  /*0b90*/  IADD3 R8, PT, PT, R4, 0x5, RZ ;  /* 0x0000000504087810 */ /* 0x000fe20007ffe0ff */
[----:B------:R-:W-:-:S04]  /*0ba0*/  VIADD R3, R3, 0x1 ;  /* 0x0000000103037836 */ /* 0x000fc80000000000 */
[----:B------:R2:W-:Y:S03]  /*0bb0*/  STL [R9], R8 ;  /* 0x0000000809007387 */ /* 0x0005e60000100800 */
.L_x_21:
[----:B------:R-:W-:-:S13]  /*0bc0*/  ISETP.GT.AND P1, PT, R3, 0x1ff, PT ;  /* 0x000001ff0300780c */ /* 0x000fda0003f24270 */
[----:B------:R-:W-:Y:S05]  /*0bd0*/  @P1 BREAK.RELIABLE B3 ;  /* 0x0000000000031942 */ /* 0x000fea0003800100 */
[----:B------:R-:W-:Y:S05]  /*0be0*/  @P1 BRA `(.L_x_23) ;  /* 0x00000000002c1947 */ /* 0x000fea0003800000 */
[C---:B012---:R-:W-:Y:S01]  /*0bf0*/  IMAD R9, R3.reuse, 0x4, R20 ;  /* 0x0000000403097824 */ /* 0x047fe200078e0214 */
[----:B------:R-:W-:Y:S01]  /*0c00*/  IADD3 R3, PT, PT, R3, 0x1, RZ ;  /* 0x0000000103037810 */ /* 0x000fe20007ffe0ff */
[----:B------:R-:W-:-:S05]  /*0c10*/  VIADD R8, R4, 0x6 ;  /* 0x0000000604087836 */ /* 0x000fca0000000000 */
[----:B------:R2:W-:Y:S02]  /*0c20*/  STL [R9], R8 ;  /* 0x0000000809007387 */ /* 0x0005e40000100800 */
.L_x_22:
[----:B------:R-:W-:Y:S05]  /*0c30*/  BSYNC.RELIABLE B3 ;  /* 0x0000000000037941 */ /* 0x000fea0003800100 */
.L_x_16:
[----:B------:R-:W-:-:S13]  /*0c40*/  ISETP.GT.AND P1, PT, R3, 0x1ff, PT ;  /* 0x000001ff0300780c */ /* 0x000fda0003f24270 */
[----:B012---:R-:W-:Y:S02]  /*0c50*/  @!P1 VIADD R8, R4, 0x7 ;  /* 0x0000000704089836 */ /* 0x007fe40000000000 */
[C---:B------:R-:W-:Y:S02]  /*0c60*/  @!P1 IMAD R11, R3.reuse, 0x4, R20 ;  /* 0x00000004030b9824 */ /* 0x040fe400078e0214 */
[----:B------:R-:W-:-:S03]  /*0c70*/  @!P1 VIADD R9, R3, 0x1 ;  /* 0x0000000103099836 */ /* 0x000fc60000000000 */
[----:B------:R3:W-:Y:S02]  /*0c80*/  @!P1 STL [R11], R8 ;  /* 0x000000080b009387 */ /* 0x0007e40000100800 */
[----:B------:R-:W-:-:S07]  /*0c90*/  @!P1 MOV R3, R9 ;  /* 0x0000000900039202 */ /* 0x000fce0000000f00 */
.L_x_23:
[----:B------:R-:W-:Y:S05]  /*0ca0*/  BSYNC.RECONVERGENT B2 ;  /* 0x0000000000027941 */ /* 0x000fea0003800200 */
.L_x_15:
[----:B------:R-:W-:Y:S01]  /*0cb0*/  VIADD R4, R4, 0x8 ;  /* 0x0000000804047836 */ /* 0x000fe20000000000 */
[----:B------:R-:W-:Y:S06]  /*0cc0*/  @P0 BRA `(.L_x_24) ;  /* 0xfffffffc00200947 */ /* 0x000fec000383ffff */
.L_x_14:
[----:B------:R-:W-:Y:S05]  /*0cd0*/  BSYNC.RECONVERGENT B1 ;  /* 0x0000000000017941 */ /* 0x000fea0003800200 */
.L_x_13:
[----:B------:R-:W-:-:S13]  /*0ce0*/  ISETP.NE.AND P0, PT, R10, RZ, PT ;  /* 0x000000ff0a00720c */ /* 0x000fda0003f05270 */
[----:B------:R-:W-:Y:S05]  /*0cf0*/  @!P0 BRA `(.L_x_12) ;  /* 0x0000000000f88947 */ /* 0x000fea0003800000 */
[----:B------:R-:W-:Y:S01]  /*0d00*/  ISETP.GE.U32.AND P0, PT, R10, 0x4, PT ;  /* 0x000000040a00780c */ /* 0x000fe20003f06070 */
[----:B------:R-:W-:Y:S01]  /*0d10*/  BSSY.RECONVERGENT B1, `(.L_x_25) ;  /* 0x0000020000017945 */ /* 0x000fe20003800200 */
[----:B0123--:R-:W-:-:S11]  /*0d20*/  LOP3.LUT R8, R5, 0x3, RZ, 0xc0, !PT ;  /* 0x0000000305087812 */ /* 0x00ffd600078ec0ff */
[----:B------:R-:W-:Y:S05]  /*0d30*/  @!P0 BRA `(.L_x_26) ;  /* 0x0000000000748947 */ /* 0x000fea0003800000 */
[----:B------:R-:W-:Y:S01]  /*0d40*/  ISETP.GT.AND P0, PT, R3, 0x1ff, PT ;  /* 0x000001ff0300780c */ /* 0x000fe20003f04270 */
[----:B------:R-:W-:Y:S04]  /*0d50*/  BSSY.RECONVERGENT B2, `(.L_x_27) ;  /* 0x000001a000027945 */ /* 0x000fe80003800200 */
[----:B------:R-:W-:Y:S08]  /*0d60*/  BSSY.RELIABLE B3, `(.L_x_28) ;  /* 0x0000012000037945 */ /* 0x000ff00003800100 */
[----:B------:R-:W-:Y:S05]  /*0d70*/  @P0 BRA `(.L_x_29) ;  /* 0x0000000000240947 */ /* 0x000fea0003800000 */
[C---:B------:R-:W-:Y:S02]  /*0d80*/  IMAD R7, R3.reuse, 0x4, R20 ;  /* 0x0000000403077824 */ /* 0x040fe400078e0214 */
[----:B------:R-:W-:-:S03]  /*0d90*/  VIADD R3, R3, 0x1 ;  /* 0x0000000103037836 */ /* 0x000fc60000000000 */
[----:B------:R0:W-:Y:S02]  /*0da0*/  STL [R7], R4 ;  /* 0x0000000407007387 */ /* 0x0001e40000100800 */
[----:B------:R-:W-:-:S13]  /*0db0*/  ISETP.GT.AND P0, PT, R3, 0x1ff, PT ;  /* 0x000001ff0300780c */ /* 0x000fda0003f04270 */
[----:B0-----:R-:W-:Y:S05]  /*0dc0*/  @P0 BRA `(.L_x_30) ;  /* 0x00000000002c0947 */ /* 0x001fea0003800000 */
[C---:B------:R-:W-:Y:S01]  /*0dd0*/  LEA R7, R3.reuse, R20, 0x2 ;  /* 0x0000001403077211 */ /* 0x040fe200078e10ff */
[----:B------:R-:W-:Y:S02]  /*0de0*/  VIADD R6, R4, 0x1 ;  /* 0x0000000104067836 */ /* 0x000fe40000000000 */
[----:B------:R-:W-:-:S03]  /*0df0*/  VIADD R3, R3, 0x1 ;  /* 0x0000000103037836 */ /* 0x000fc60000000000 */
[----:B------:R0:W-:Y:S04]  /*0e00*/  STL [R7], R6 ;  /* 0x0000000607007387 */ /* 0x0001e80000100800 */
.L_x_29:
[----:B------:R-:W-:-:S13]  /*0e10*/  ISETP.GT.AND P0, PT, R3, 0x1ff, PT ;  /* 0x000001ff0300780c */ /* 0x000fda0003f04270 */
[----:B------:R-:W-:Y:S05]  /*0e20*/  @P0 BREAK.RELIABLE B3 ;  /* 0x0000000000030942 */ /* 0x000fea0003800100 */
[----:B------:R-:W-:Y:S05]  /*0e30*/  @P0 BRA `(.L_x_31) ;  /* 0x00000000002c0947 */ /* 0x000fea0003800000 */
[C---:B0-----:R-:W-:Y:S01]  /*0e40*/  IMAD R7, R3.reuse, 0x4, R20 ;  /* 0x0000000403077824 */ /* 0x041fe200078e0214 */
[----:B------:R-:W-:Y:S01]  /*0e50*/  IADD3 R6, PT, PT, R4, 0x2, RZ ;  /* 0x0000000204067810 */ /* 0x000fe20007ffe0ff */
[----:B------:R-:W-:-:S04]  /*0e60*/  VIADD R3, R3, 0x1 ;  /* 0x0000000103037836 */ /* 0x000fc80000000000 */
[----:B------:R0:W-:Y:S03]  /*0e70*/  STL [R7], R6 ;  /* 0x0000000607007387 */ /* 0x0001e60000100800 */
.L_x_30:
[----:B------:R-:W-:Y:S05]  /*0e80*/  BSYNC.RELIABLE B3 ;  /* 0x0000000000037941 */ /* 0x000fea0003800100 */
.L_x_28:
[----:B------:R-:W-:-:S13]  /*0e90*/  ISETP.GT.AND P0, PT, R3, 0x1ff, PT ;  /* 0x000001ff0300780c */ /* 0x000fda0003f04270 */
[----:B0-----:R-:W-:Y:S01]  /*0ea0*/  @!P0 VIADD R6, R4, 0x3 ;  /* 0x0000000304068836 */ /* 0x001fe20000000000 */
[C---:B------:R-:W-:Y:S01]  /*0eb0*/  @!P0 IADD3 R7, PT, PT, R3.reuse, 0x1, RZ ;  /* 0x0000000103078810 */ /* 0x040fe20007ffe0ff */
[----:B------:R-:W-:-:S04]  /*0ec0*/  @!P0 IMAD R9, R3, 0x4, R20 ;  /* 0x0000000403098824 */ /* 0x000fc800078e0214 */
[----:B------:R-:W-:Y:S01]  /*0ed0*/  @!P0 IMAD.MOV.U32 R3, RZ, RZ, R7 ;  /* 0x000000ffff038224 */ /* 0x000fe200078e0007 */
[----:B------:R1:W-:Y:S06]  /*0ee0*/  @!P0 STL [R9], R6 ;  /* 0x0000000609008387 */ /* 0x0003ec0000100800 */
.L_x_31:
[----:B------:R-:W-:Y:S05]  /*0ef0*/  BSYNC.RECONVERGENT B2 ;  /* 0x0000000000027941 */ /* 0x000fea0003800200 */
.L_x_27:
[----:B------:R-:W-:-:S07]  /*0f00*/  VIADD R4, R4, 0x4 ;  /* 0x0000000404047836 */ /* 0x000fce0000000000 */
.L_x_26:
[----:B------:R-:W-:Y:S05]  /*0f10*/  BSYNC.RECONVERGENT B1 ;  /* 0x0000000000017941 */ /* 0x000fea0003800200 */
.L_x_25:
[----:B------:R-:W-:-:S13]  /*0f20*/  ISETP.NE.AND P0, PT, R8, RZ, PT ;  /* 0x000000ff0800720c */ /* 0x000fda0003f05270 */
[----:B------:R-:W-:Y:S05]  /*0f30*/  @!P0 BRA `(.L_x_12) ;  /* 0x0000000000688947 */ /* 0x000fea0003800000 */
[----:B------:R-:W-:Y:S01]  /*0f40*/  ISETP.NE.AND P0, PT, R8, 0x1, PT ;  /* 0x000000010800780c */ /* 0x000fe20003f05270 */
[----:B------:R-:W-:-:S12]  /*0f50*/  BSSY.RECONVERGENT B1, `(.L_x_32) ;  /* 0x0000011000017945 */ /* 0x000fd80003800200 */
[----:B------:R-:W-:Y:S05]  /*0f60*/  @!P0 BRA `(.L_x_33) ;  /* 0x00000000003c8947 */ /* 0x000fea0003800000 */
[----:B------:R-:W-:Y:S01]  /*0f70*/  ISETP.GT.AND P0, PT, R3, 0x1ff, PT ;  /* 0x000001ff0300780c */ /* 0x000fe20003f04270 */
[----:B------:R-:W-:-:S12]  /*0f80*/  BSSY.RECONVERGENT B2, `(.L_x_34) ;  /* 0x000000c000027945 */ /* 0x000fd80003800200 */
[----:B------:R-:W-:Y:S05]  /*0f90*/  @P0 BRA `(.L_x_35) ;  /* 0x0000000000280947 */ /* 0x000fea0003800000 */
[C---:B01----:R-:W-:Y:S01]  /*0fa0*/  VIADD R6, R3.reuse, 0x1 ;  /* 0x0000000103067836 */ /* 0x043fe20000000000 */
[----:B------:R-:W-:-:S03]  /*0fb0*/  LEA R7, R3, R20, 0x2 ;  /* 0x0000001403077211 */ /* 0x000fc600078e10ff */
[----:B------:R-:W-:Y:S02]  /*0fc0*/  IMAD.MOV.U32 R3, RZ, RZ, R6 ;  /* 0x000000ffff037224 */ /* 0x000fe400078e0006 */
[----:B------:R2:W-:Y:S03]  /*0fd0*/  STL [R7], R4 ;  /* 0x0000000407007387 */ /* 0x0005e60000100800 */
[----:B------:R-:W-:-:S13]  /*0fe0*/  ISETP.GT.AND P0, PT, R3, 0x1ff, PT ;  /* 0x000001ff0300780c */ /* 0x000fda0003f04270 */
[----:B------:R-:W-:Y:S01]  /*0ff0*/  @!P0 VIADD R6, R4, 0x1 ;  /* 0x0000000104068836 */ /* 0x000fe20000000000 */
[C---:B------:R-:W-:Y:S01]  /*1000*/  @!P0 IADD3 R8, PT, PT, R3.reuse, 0x1, RZ ;  /* 0x0000000103088810 */ /* 0x040fe20007ffe0ff */
[----:B------:R-:W-:-:S04]  /*1010*/  @!P0 IMAD R9, R3, 0x4, R20 ;  /* 0x0000000403098824 */ /* 0x000fc800078e0214 */
[----:B------:R-:W-:Y:S01]  /*1020*/  @!P0 IMAD.MOV.U32 R3, RZ, RZ, R8 ;  /* 0x000000ffff038224 */ /* 0x000fe200078e0008 */
[----:B------:R2:W-:Y:S06]  /*1030*/  @!P0 STL [R9], R6 ;  /* 0x0000000609008387 */ /* 0x0005ec0000100800 */
.L_x_35:
[----:B------:R-:W-:Y:S05]  /*1040*/  BSYNC.RECONVERGENT B2 ;  /* 0x0000000000027941 */ /* 0x000fea0003800200 */
.L_x_34:
[----:B--2---:R-:W-:-:S07]  /*1050*/  VIADD R4, R4, 0x2 ;  /* 0x0000000204047836 */ /* 0x004fce0000000000 */
.L_x_33:
[----:B------:R-:W-:Y:S05]  /*1060*/  BSYNC.RECONVERGENT B1 ;  /* 0x0000000000017941 */ /* 0x000fea0003800200 */
.L_x_32:
[----:B------:R-:W-:Y:S02]  /*1070*/  LOP3.LUT R5, R5, 0x1, RZ, 0xc0, !PT ;  /* 0x0000000105057812 */ /* 0x000fe400078ec0ff */
[----:B------:R-:W-:-:S04]  /*1080*/  ISETP.GT.AND P0, PT, R3, 0x1ff, PT ;  /* 0x000001ff0300780c */ /* 0x000fc80003f04270 */
[----:B------:R-:W-:-:S13]  /*1090*/  ISETP.NE.U32.OR P0, PT, R5, 0x1, P0 ;  /* 0x000000010500780c */ /* 0x000fda0000705470 */
[C---:B0-----:R-:W-:Y:S01]  /*10a0*/  @!P0 IMAD R7, R3.reuse, 0x4, R20 ;  /* 0x0000000403078824 */ /* 0x041fe200078e0214 */
[----:B------:R-:W-:-:S04]  /*10b0*/  @!P0 IADD3 R5, PT, PT, R3, 0x1, RZ ;  /* 0x0000000103058810 */ /* 0x000fc80007ffe0ff */
[----:B------:R4:W-:Y:S01]  /*10c0*/  @!P0 STL [R7], R4 ;  /* 0x0000000407008387 */ /* 0x0009e20000100800 */
[----:B------:R-:W-:-:S07]  /*10d0*/  @!P0 IMAD.MOV.U32 R3, RZ, RZ, R5 ;  /* 0x000000ffff038224 */ /* 0x000fce00078e0005 */
.L_x_12:
[----:B------:R-:W-:Y:S05]  /*10e0*/  BSYNC.RECONVERGENT B0 ;  /* 0x0000000000007941 */ /* 0x000fea0003800200 */
.L_x_11:
[----:B------:R-:W-:Y:S05]  /*10f0*/  WARPSYNC.ALL ;  /* 0x0000000000007948 */ /* 0x000fea0003800000 */
[C---:B------:R-:W-:Y:S01]  /*1100*/  ISETP.GE.AND P0, PT, R3.reuse, 0x1, PT ;  /* 0x000000010300780c */ /* 0x040fe20003f06270 */
[----:B------:R-:W0:Y:S01]  /*1110*/  LDCU.64 UR6, c[0x0][0x358] ;  /* 0x00006b00ff0677ac */ /* 0x000e220008000a00 */
[----:B------:R-:W-:Y:S01]  /*1120*/  BSSY.RECONVERGENT B0, `(.L_x_36) ;  /* 0x00000be000007945 */ /* 0x000fe20003800200 */
[----:B-1----:R-:W-:Y:S01]  /*1130*/  VIMNMX R16, PT, PT, R3, 0x200, PT ;  /* 0x0000020003107848 */ /* 0x002fe20003fe0100 */
[----:B------:R-:W-:Y:S01]  /*1140*/  IMAD.MOV.U32 R13, RZ, RZ, -0xeb60d36 ;  /* 0xf149f2caff0d7424 */ /* 0x000fe200078e00ff */
[----:B------:R-:W1:Y:S08]  /*1150*/  LDCU.128 UR8, c[0x0][0x380] ;  /* 0x00007000ff0877ac */ /* 0x000e700008000c00 */
[----:B------:R-:W-:Y:S05]  /*1160*/  @!P0 BRA `(.L_x_37) ;  /* 0x0000000800e48947 */ /* 0x000fea0003800000 */
[----:B------:R-:W5:Y:S02]  /*1170*/  LDC R14, c[0x0][0x3a8] ;  /* 0x0000ea00ff0e7b82 */ /* 0x000f640000000800 */
[----:B-----5:R-:W-:-:S13]  /*1180*/  ISETP.GE.AND P0, PT, R14, 0x1, PT ;  /* 0x000000010e00780c */ /* 0x020fda0003f06270 */
[----:B------:R-:W-:Y:S05]  /*1190*/  @!P0 BRA `(.L_x_38) ;  /* 0x0000000400fc8947 */ /* 0x000fea0003800000 */
[C---:B----4-:R-:W-:Y:S01]  /*11a0*/  LOP3.LUT R4, R14.reuse, 0x7, RZ, 0xc0, !PT ;  /* 0x000000070e047812 */ /* 0x050fe200078ec0ff */
[----:B------:R-:W-:Y:S01]  /*11b0*/  BSSY.RECONVERGENT B1, `(.L_x_39) ;  /* 0x000007c000017945 */ /* 0x000fe20003800200 */
[----:B------:R-:W-:Y:S01]  /*11c0*/  LOP3.LUT R12, R14, 0x3, RZ, 0xc0, !PT ;  /* 0x000000030e0c7812 */ /* 0x000fe200078ec0ff */
[----:B------:R-:W-:Y:S02]  /*11d0*/  IMAD.MOV.U32 R13, RZ, RZ, -0xeb60d36 ;  /* 0xf149f2caff0d7424 */ /* 0x000fe400078e00ff */
[----:B------:R-:W-:Y:S02]  /*11e0*/  VIADD R5, R4, 0xffffffff ;  /* 0xffffffff04057836 */ /* 0x000fe40000000000 */
[----:B------:R-:W-:-:S03]  /*11f0*/  IMAD.MOV.U32 R15, RZ, RZ, RZ ;  /* 0x000000ffff0f7224 */ /* 0x000fc600078e00ff */
[----:B------:R-:W-:Y:S02]  /*1200*/  ISETP.GE.U32.AND P0, PT, R5, 0x3, PT ;  /* 0x000000030500780c */ /* 0x000fe40003f06070 */
[C---:B------:R-:W-:Y:S02]  /*1210*/  IADD3 R5, PT, PT, R14.reuse, -0x1, RZ ;  /* 0xffffffff0e057810 */ /* 0x040fe40007ffe0ff */
[----:B------:R-:W-:-:S09]  /*1220*/  LOP3.LUT R14, R14, 0x7ffffff8, RZ, 0xc0, !PT ;  /* 0x7ffffff80e0e7812 */ /* 0x000fd200078ec0ff */
.L_x_44:
[----:B0---4-:R-:W-:Y:S01]  /*1230*/  IMAD R6, R15, 0x4, R20 ;  /* 0x000000040f067824 */ /* 0x011fe200078e0214 */
[----:B------:R-:W0:Y:S04]  /*1240*/  LDC R23, c[0x0][0x3a8] ;  /* 0x0000ea00ff177b82 */ /* 0x000e280000000800 */
[----:B------:R-:W4:Y:S01]  /*1250*/  LDL R7, [R6] ;  /* 0x0000000006077983 */ /* 0x000f220000100800 */
[----:B------:R-:W-:Y:S01]  /*1260*/  ISETP.GE.U32.AND P1, PT, R5, 0x7, PT ;  /* 0x000000070500780c */ /* 0x000fe20003f26070 */
[----:B------:R-:W-:Y:S02]  /*1270*/  IMAD.MOV.U32 R17, RZ, RZ, RZ ;  /* 0x000000ffff117224 */ /* 0x000fe400078e00ff */
[----:B------:R-:W-:Y:S01]  /*1280*/  IMAD.MOV.U32 R19, RZ, RZ, RZ ;  /* 0x000000ffff137224 */ /* 0x000fe200078e00ff */
[----:B----4-:R-:W-:-:S05]  /*1290*/  IADD3 R18, PT, PT, R2, R7, RZ ;  /* 0x0000000702127210 */ /* 0x010fca0007ffe0ff */
[----:B0-----:R-:W-:-:S05]  /*12a0*/  IMAD R18, R18, R23, RZ ;  /* 0x0000001712127224 */ /* 0x001fca00078e02ff */
[----:B------:R-:W-:Y:S01]  /*12b0*/  SHF.R.S32.HI R22, RZ, 0x1f, R18 ;  /* 0x0000001fff167819 */ /* 0x000fe20000011412 */
[----:B------:R-:W-:Y:S06]  /*12c0*/  @!P1 BRA `(.L_x_40) ;  /* 0x0000000000989947 */ /* 0x000fec0003800000 */
[----:B---3--:R-:W-:Y:S02]  /*12d0*/  HFMA2 R11, -RZ, RZ, 0, 0 ;  /* 0x00000000ff0b7431 */ /* 0x008fe400000001ff */
[----:B------:R-:W-:-:S07]  /*12e0*/  IMAD.MOV.U32 R17, RZ, RZ, RZ ;  /* 0x000000ffff117224 */ /* 0x000fce00078e00ff */
.L_x_41:
[-C--:B--2---:R-:W-:Y:S02]  /*12f0*/  IADD3 R9, P1, PT, R0, R11.reuse, RZ ;  /* 0x0000000b00097210 */ /* 0x084fe40007f3e0ff */
[----:B------:R-:W-:-:S03]  /*1300*/  IADD3 R7, P2, PT, R18, R11, RZ ;  /* 0x0000000b12077210 */ /* 0x000fc60007f5e0ff */
[----:B------:R-:W-:Y:S01]  /*1310*/  IMAD.X R24, RZ, RZ, R21, P1 ;  /* 0x000000ffff187224 */ /* 0x000fe200008e0615 */
[----:B-1----:R-:W-:Y:S01]  /*1320*/  LEA R8, P1, R9, UR8, 0x2 ;  /* 0x0000000809087c11 */ /* 0x002fe2000f8210ff */
[----:B------:R-:W-:Y:S01]  /*1330*/  IMAD.X R10, RZ, RZ, R22, P2 ;  /* 0x000000ffff0a7224 */ /* 0x000fe200010e0616 */
[----:B------:R-:W-:Y:S02]  /*1340*/  LEA R6, P2, R7, UR10, 0x2 ;  /* 0x0000000a07067c11 */ /* 0x000fe4000f8410ff */
[----:B------:R-:W-:Y:S02]  /*1350*/  LEA.HI.X R9, R9, UR9, R24, 0x2, P1 ;  /* 0x0000000909097c11 */ /* 0x000fe400088f1418 */
[----:B------:R-:W-:-:S03]  /*1360*/  LEA.HI.X R7, R7, UR11, R10, 0x2, P2 ;  /* 0x0000000b07077c11 */ /* 0x000fc600090f140a */
[----:B------:R-:W2:Y:S04]  /*1370*/  LDG.E.CONSTANT R10, desc[UR6][R8.64] ;  /* 0x00000006080a7981 */ /* 0x000ea8000c1e9900 */
[----:B------:R-:W2:Y:S04]  /*1380*/  LDG.E.CONSTANT R19, desc[UR6][R6.64] ;  /* 0x0000000606137981 */ /* 0x000ea8000c1e9900 */
[----:B------:R-:W3:Y:S04]  /*1390*/  LDG.E.CONSTANT R25, desc[UR6][R8.64+0x8] ;  /* 0x0000080608197981 */ /* 0x000ee8000c1e9900 */
[----:B------:R-:W3:Y:S04]  /*13a0*/  LDG.E.CONSTANT R24, desc[UR6][R6.64+0x8] ;  /* 0x0000080606187981 */ /* 0x000ee8000c1e9900 */
[----:B------:R-:W4:Y:S04]  /*13b0*/  LDG.E.CONSTANT R27, desc[UR6][R8.64+0x1c] ;  /* 0x00001c06081b7981 */ /* 0x000f28000c1e9900 */
[----:B------:R-:W4:Y:S01]  /*13c0*/  LDG.E.CONSTANT R26, desc[UR6][R6.64+0x1c] ;  /* 0x00001c06061a7981 */ /* 0x000f22000c1e9900 */
[----:B--2---:R-:W-:-:S03]  /*13d0*/  FFMA R10, R10, R19, R17 ;  /* 0x000000130a0a7223 */ /* 0x004fc60000000011 */
[----:B------:R-:W2:Y:S04]  /*13e0*/  LDG.E.CONSTANT R17, desc[UR6][R8.64+0x4] ;  /* 0x0000040608117981 */ /* 0x000ea8000c1e9900 */
[----:B------:R-:W2:Y:S02]  /*13f0*/  LDG.E.CONSTANT R19, desc[UR6][R6.64+0x4] ;  /* 0x0000040606137981 */ /* 0x000ea4000c1e9900 */
[----:B--2---:R-:W-:Y:S02]  /*1400*/  FFMA R10, R17, R19, R10 ;  /* 0x00000013110a7223 */ /* 0x004fe4000000000a */
[----:B------:R-:W2:Y:S04]  /*1410*/  LDG.E.CONSTANT R17, desc[UR6][R8.64+0xc] ;  /* 0x00000c0608117981 */ /* 0x000ea8000c1e9900 */
[----:B------:R-:W2:Y:S01]  /*1420*/  LDG.E.CONSTANT R19, desc[UR6][R6.64+0xc] ;  /* 0x00000c0606137981 */ /* 0x000ea2000c1e9900 */
[----:B---3--:R-:W-:-:S03]  /*1430*/  FFMA R10, R25, R24, R10 ;  /* 0x00000018190a7223 */ /* 0x008fc6000000000a */
[----:B------:R-:W3:Y:S04]  /*1440*/  LDG.E.CONSTANT R25, desc[UR6][R8.64+0x10] ;  /* 0x0000100608197981 */ /* 0x000ee8000c1e9900 */
[----:B------:R-:W3:Y:S01]  /*1450*/  LDG.E.CONSTANT R24, desc[UR6][R6.64+0x10] ;  /* 0x0000100606187981 */ /* 0x000ee2000c1e9900 */
[----:B------:R-:W-:Y:S02]  /*1460*/  VIADD R11, R11, 0x8 ;  /* 0x000000080b0b7836 */ /* 0x000fe40000000000 */
[----:B--2---:R-:W-:Y:S02]  /*1470*/  FFMA R10, R17, R19, R10 ;  /* 0x00000013110a7223 */ /* 0x004fe4000000000a */
[----:B------:R-:W2:Y:S04]  /*1480*/  LDG.E.CONSTANT R17, desc[UR6][R8.64+0x14] ;  /* 0x0000140608117981 */ /* 0x000ea8000c1e9900 */
[----:B------:R-:W2:Y:S01]  /*1490*/  LDG.E.CONSTANT R19, desc[UR6][R6.64+0x14] ;  /* 0x0000140606137981 */ /* 0x000ea2000c1e9900 */
[----:B---3--:R-:W-:-:S03]  /*14a0*/  FFMA R10, R25, R24, R10 ;  /* 0x00000018190a7223 */ /* 0x008fc6000000000a */
[----:B------:R-:W3:Y:S04]  /*14b0*/  LDG.E.CONSTANT R25, desc[UR6][R8.64+0x18] ;  /* 0x0000180608197981 */ /* 0x000ee8000c1e9900 */
[----:B------:R-:W3:Y:S01]  /*14c0*/  LDG.E.CONSTANT R24, desc[UR6][R6.64+0x18] ;  /* 0x0000180606187981 */ /* 0x000ee2000c1e9900 */
[----:B------:R-:W-:Y:S01]  /*14d0*/  ISETP.NE.AND P1, PT, R11, R14, PT ;  /* 0x0000000e0b00720c */ /* 0x000fe20003f25270 */
[----:B--2---:R-:W-:-:S04]  /*14e0*/  FFMA R10, R17, R19, R10 ;  /* 0x00000013110a7223 */ /* 0x004fc8000000000a */
[----:B---3--:R-:W-:-:S04]  /*14f0*/  FFMA R10, R25, R24, R10 ;  /* 0x00000018190a7223 */ /* 0x008fc8000000000a */
[----:B----4-:R-:W-:-:S04]  /*1500*/  FFMA R17, R27, R26, R10 ;  /* 0x0000001a1b117223 */ /* 0x010fc8000000000a */
[----:B------:R-:W-:Y:S05]  /*1510*/  @P1 BRA `(.L_x_41) ;  /* 0xfffffffc00741947 */ /* 0x000fea000383ffff */
[----:B------:R-:W-:-:S07]  /*1520*/  MOV R19, R14 ;  /* 0x0000000e00137202 */ /* 0x000fce0000000f00 */
.L_x_40:
[----:B------:R-:W-:-:S13]  /*1530*/  ISETP.NE.AND P1, PT, R4, RZ, PT ;  /* 0x000000ff0400720c */ /* 0x000fda0003f25270 */
[----:B------:R-:W-:Y:S05]  /*1540*/  @!P1 BRA `(.L_x_42) ;  /* 0x0000000000e49947 */ /* 0x000fea0003800000 */
[----:B------:R-:W-:Y:S01]  /*1550*/  ISETP.NE.AND P1, PT, R12, RZ, PT ;  /* 0x000000ff0c00720c */ /* 0x000fe20003f25270 */
[----:B------:R-:W-:-:S12]  /*1560*/  @!P0 BRA `(.L_x_43) ;  /* 0x0000000000588947 */ /* 0x000fd80003800000 */
[----:B------:R-:W3:Y:S01]  /*1570*/  LDCU.128 UR12, c[0x0][0x380] ;  /* 0x00007000ff0c77ac */ /* 0x000ee20008000c00 */
[-C--:B--2---:R-:W-:Y:S02]  /*1580*/  IADD3 R9, P2, PT, R0, R19.reuse, RZ ;  /* 0x0000001300097210 */ /* 0x084fe40007f5e0ff */
[----:B------:R-:W-:-:S03]  /*1590*/  IADD3 R7, P4, PT, R18, R19, RZ ;  /* 0x0000001312077210 */ /* 0x000fc60007f9e0ff */
[----:B------:R-:W-:Y:S02]  /*15a0*/  IMAD.X R24, RZ, RZ, R21, P2 ;  /* 0x000000ffff187224 */ /* 0x000fe400010e0615 */
[----:B------:R-:W-:Y:S01]  /*15b0*/  IMAD.X R10, RZ, RZ, R22, P4 ;  /* 0x000000ffff0a7224 */ /* 0x000fe200020e0616 */
[----:B---3--:R-:W-:Y:S02]  /*15c0*/  LEA R8, P3, R9, UR12, 0x2 ;  /* 0x0000000c09087c11 */ /* 0x008fe4000f8610ff */
        /* <DEDUP_REMOVED lines=11> */
[----:B------:R-:W2:Y:S01]  /*1680*/  LDG.E.CONSTANT R17, desc[UR6][R6.64+0x4] ;  /* 0x0000040606117981 */ /* 0x000ea2000c1e9900 */
[----:B------:R-:W-:Y:S02]  /*1690*/  VIADD R19, R19, 0x4 ;  /* 0x0000000413137836 */ /* 0x000fe40000000000 */
[----:B--2---:R-:W-:-:S04]  /*16a0*/  FFMA R10, R11, R17, R10 ;  /* 0x000000110b0a7223 */ /* 0x004fc8000000000a */
[----:B---3--:R-:W-:-:S04]  /*16b0*/  FFMA R10, R25, R24, R10 ;  /* 0x00000018190a7223 */ /* 0x008fc8000000000a */
[----:B----4-:R-:W-:-:S07]  /*16c0*/  FFMA R17, R27, R26, R10 ;  /* 0x0000001a1b117223 */ /* 0x010fce000000000a */
.L_x_43:
[----:B------:R-:W-:Y:S05]  /*16d0*/  @!P1 BRA `(.L_x_42) ;  /* 0x0000000000809947 */ /* 0x000fea0003800000 */
[----:B------:R-:W0:Y:S01]  /*16e0*/  LDC.64 R6, c[0x0][0x380] ;  /* 0x0000e000ff067b82 */ /* 0x000e220000000a00 */
[----:B------:R-:W-:Y:S02]  /*16f0*/  ISETP.NE.AND P2, PT, R12, 0x1, PT ;  /* 0x000000010c00780c */ /* 0x000fe40003f45270 */
[----:B------:R-:W-:-:S05]  /*1700*/  LOP3.LUT P1, RZ, R23, 0x1, RZ, 0xc0, !PT ;  /* 0x0000000117ff7812 */ /* 0x000fca000782c0ff */
[----:B---3--:R-:W3:Y:S06]  /*1710*/  LDC.64 R10, c[0x0][0x388] ;  /* 0x0000e200ff0a7b82 */ /* 0x008eec0000000a00 */
[----:B------:R-:W-:Y:S02]  /*1720*/  @P2 IADD3 R24, P3, PT, R0, R19, RZ ;  /* 0x0000001300182210 */ /* 0x000fe40007f7e0ff */
[----:B--2---:R-:W2:Y:S02]  /*1730*/  LDC.64 R8, c[0x0][0x380] ;  /* 0x0000e000ff087b82 */ /* 0x004ea40000000a00 */
[----:B------:R-:W-:-:S02]  /*1740*/  @P2 IADD3.X R23, PT, PT, RZ, R21, RZ, P3, !PT ;  /* 0x00000015ff172210 */ /* 0x000fc40001ffe4ff */
[----:B0-----:R-:W-:-:S04]  /*1750*/  @P2 LEA R6, P4, R24, R6, 0x2 ;  /* 0x0000000618062211 */ /* 0x001fc800078810ff */
[----:B------:R-:W-:Y:S02]  /*1760*/  @P2 LEA.HI.X R7, R24, R7, R23, 0x2, P4 ;  /* 0x0000000718072211 */ /* 0x000fe400020f1417 */
[----:B------:R-:W-:Y:S01]  /*1770*/  @P2 IADD3 R23, P3, PT, R18, R19, RZ ;  /* 0x0000001312172210 */ /* 0x000fe20007f7e0ff */
[----:B------:R-:W-:-:S03]  /*1780*/  @P2 VIADD R19, R19, 0x2 ;  /* 0x0000000213132836 */ /* 0x000fc60000000000 */
[----:B---3--:R-:W-:Y:S01]  /*1790*/  @P2 LEA R10, P4, R23, R10, 0x2 ;  /* 0x0000000a170a2211 */ /* 0x008fe200078810ff */
[----:B------:R-:W-:-:S05]  /*17a0*/  @P2 IMAD.X R24, RZ, RZ, R22, P3 ;  /* 0x000000ffff182224 */ /* 0x000fca00018e0616 */
[----:B------:R-:W-:Y:S02]  /*17b0*/  @P2 LEA.HI.X R11, R23, R11, R24, 0x2, P4 ;  /* 0x0000000b170b2211 */ /* 0x000fe400020f1418 */
[----:B------:R-:W-:-:S03]  /*17c0*/  @P1 IADD3 R23, P3, PT, R0, R19, RZ ;  /* 0x0000001300171210 */ /* 0x000fc60007f7e0ff */
[----:B------:R-:W3:Y:S01]  /*17d0*/  @P2 LDG.E.CONSTANT R26, desc[UR6][R10.64] ;  /* 0x000000060a1a2981 */ /* 0x000ee2000c1e9900 */
[----:B--2---:R-:W-:Y:S01]  /*17e0*/  @P1 LEA R24, P4, R23, R8, 0x2 ;  /* 0x0000000817181211 */ /* 0x004fe200078810ff */
[----:B------:R-:W-:-:S05]  /*17f0*/  @P1 IMAD.X R8, RZ, RZ, R21, P3 ;  /* 0x000000ffff081224 */ /* 0x000fca00018e0615 */
[----:B------:R-:W-:Y:S02]  /*1800*/  @P1 LEA.HI.X R25, R23, R9, R8, 0x2, P4 ;  /* 0x0000000917191211 */ /* 0x000fe400020f1408 */
[----:B------:R-:W0:Y:S01]  /*1810*/  LDC.64 R8, c[0x0][0x388] ;  /* 0x0000e200ff087b82 */ /* 0x000e220000000a00 */
[----:B------:R-:W-:Y:S02]  /*1820*/  @P1 IADD3 R23, P3, PT, R18, R19, RZ ;  /* 0x0000001312171210 */ /* 0x000fe40007f7e0ff */
[----:B------:R-:W3:Y:S02]  /*1830*/  @P2 LDG.E.CONSTANT R18, desc[UR6][R6.64] ;  /* 0x0000000606122981 */ /* 0x000ee4000c1e9900 */
[----:B------:R-:W-:Y:S02]  /*1840*/  @P1 IADD3.X R22, PT, PT, RZ, R22, RZ, P3, !PT ;  /* 0x00000016ff161210 */ /* 0x000fe40001ffe4ff */
[----:B------:R-:W2:Y:S04]  /*1850*/  @P2 LDG.E.CONSTANT R19, desc[UR6][R6.64+0x4] ;  /* 0x0000040606132981 */ /* 0x000ea8000c1e9900 */
[----:B------:R-:W4:Y:S01]  /*1860*/  @P1 LDG.E.CONSTANT R24, desc[UR6][R24.64] ;  /* 0x0000000618181981 */ /* 0x000f22000c1e9900 */
[----:B0-----:R-:W-:-:S04]  /*1870*/  @P1 LEA R8, P3, R23, R8, 0x2 ;  /* 0x0000000817081211 */ /* 0x001fc800078610ff */
[----:B------:R-:W-:Y:S02]  /*1880*/  @P1 LEA.HI.X R9, R23, R9, R22, 0x2, P3 ;  /* 0x0000000917091211 */ /* 0x000fe400018f1416 */
[----:B------:R-:W2:Y:S04]  /*1890*/  @P2 LDG.E.CONSTANT R22, desc[UR6][R10.64+0x4] ;  /* 0x000004060a162981 */ /* 0x000ea8000c1e9900 */
[----:B------:R-:W4:Y:S01]  /*18a0*/  @P1 LDG.E.CONSTANT R8, desc[UR6][R8.64] ;  /* 0x0000000608081981 */ /* 0x000f22000c1e9900 */
[----:B---3--:R-:W-:-:S04]  /*18b0*/  @P2 FFMA R18, R18, R26, R17 ;  /* 0x0000001a12122223 */ /* 0x008fc80000000011 */
[----:B--2---:R-:W-:-:S04]  /*18c0*/  @P2 FFMA R17, R19, R22, R18 ;  /* 0x0000001613112223 */ /* 0x004fc80000000012 */
[----:B----4-:R-:W-:-:S07]  /*18d0*/  @P1 FFMA R17, R24, R8, R17 ;  /* 0x0000000818111223 */ /* 0x010fce0000000011 */
.L_x_42:
[----:B------:R-:W0:Y:S01]  /*18e0*/  LDCU UR4, c[0x0][0x3b4] ;  /* 0x00007680ff0477ac */ /* 0x000e220008000800 */
[C---:B------:R-:W-:Y:S02]  /*18f0*/  IMAD R7, R15.reuse, 0x4, R1 ;  /* 0x000000040f077824 */ /* 0x040fe400078e0201 */
[----:B------:R-:W-:-:S05]  /*1900*/  VIADD R15, R15, 0x1 ;  /* 0x000000010f0f7836 */ /* 0x000fca0000000000 */
[----:B------:R-:W-:Y:S01]  /*1910*/  ISETP.NE.AND P2, PT, R15, R16, PT ;  /* 0x000000100f00720c */ /* 0x000fe20003f45270 */
[----:B0-----:R-:W-:-:S05]  /*1920*/  FMUL R6, R17, UR4 ;  /* 0x0000000411067c20 */ /* 0x001fca0008400000 */
[----:B------:R4:W-:Y:S01]  /*1930*/  STL [R7], R6 ;  /* 0x0000000607007387 */ /* 0x0009e20000100800 */
[----:B------:R-:W-:-:S04]  /*1940*/  FSETP.GT.AND P1, PT, R6, R13, PT ;  /* 0x0000000d0600720b */ /* 0x000fc80003f24000 */
[----:B------:R-:W-:Y:S02]  /*1950*/  FSEL R13, R6, R13, P1 ;  /* 0x0000000d060d7208 */ /* 0x000fe40000800000 */
[----:B------:R-:W-:Y:S07]  /*1960*/  @P2 BRA `(.L_x_44) ;  /* 0xfffffff800302947 */ /* 0x000fee000383ffff */
[----:B-1----:R-:W-:Y:S05]  /*1970*/  BSYNC.RECONVERGENT B1 ;  /* 0x0000000000017941 */ /* 0x002fea0003800200 */
.L_x_39:
[----:B------:R-:W-:Y:S05]  /*1980*/  BRA `(.L_x_37) ;  /* 0x0000000000dc7947 */ /* 0x000fea0003800000 */
.L_x_38:
[----:B------:R-:W0:Y:S01]  /*1990*/  LDCU UR4, c[0x0][0x3b4] ;  /* 0x00007680ff0477ac */ /* 0x000e220008000800 */
[----:B------:R-:W-:Y:S01]  /*19a0*/  ISETP.GE.U32.AND P0, PT, R3, 0x8, PT ;  /* 0x000000080300780c */ /* 0x000fe20003f06070 */
[----:B------:R-:W-:Y:S01]  /*19b0*/  BSSY.RECONVERGENT B1, `(.L_x_45) ;  /* 0x0000019000017945 */ /* 0x000fe20003800200 */
[----:B------:R-:W-:Y:S01]  /*19c0*/  LOP3.LUT R17, R16, 0x7, RZ, 0xc0, !PT ;  /* 0x0000000710117812 */ /* 0x000fe200078ec0ff */
[----:B------:R-:W-:Y:S02]  /*19d0*/  HFMA2 R12, -RZ, RZ, 0, 0 ;  /* 0x00000000ff0c7431 */ /* 0x000fe400000001ff */
[----:B------:R-:W-:Y:S01]  /*19e0*/  IMAD.MOV.U32 R13, RZ, RZ, -0xeb60d36 ;  /* 0xf149f2caff0d7424 */ /* 0x000fe200078e00ff */
[----:B------:R-:W-:Y:S01]  /*19f0*/  ISETP.NE.AND P2, PT, R17, RZ, PT ;  /* 0x000000ff1100720c */ /* 0x000fe20003f45270 */
[----:B0-23--:R-:W-:-:S06]  /*1a00*/  FMUL R8, RZ, UR4 ;  /* 0x00000004ff087c20 */ /* 0x00dfcc0008400000 */
[----:B------:R-:W-:Y:S06]  /*1a10*/  @!P0 BRA `(.L_x_46) ;  /* 0x0000000000488947 */ /* 0x000fec0003800000 */
[----:B------:R-:W-:Y:S01]  /*1a20*/  LOP3.LUT R12, R16, 0x3f8, RZ, 0xc0, !PT ;  /* 0x000003f8100c7812 */ /* 0x000fe200078ec0ff */
[----:B------:R-:W-:Y:S02]  /*1a30*/  IMAD.MOV.U32 R13, RZ, RZ, -0xeb60d36 ;  /* 0xf149f2caff0d7424 */ /* 0x000fe400078e00ff */
[----:B------:R-:W-:-:S07]  /*1a40*/  IMAD.MOV.U32 R14, RZ, RZ, RZ ;  /* 0x000000ffff0e7224 */ /* 0x000fce00078e00ff */
.L_x_47:
[----:B0-----:R-:W-:Y:S01]  /*1a50*/  IMAD R15, R14, 0x4, R1 ;  /* 0x000000040e0f7824 */ /* 0x001fe200078e0201 */
[-C--:B------:R-:W-:Y:S01]  /*1a60*/  MOV R9, R8.reuse ;  /* 0x0000000800097202 */ /* 0x080fe20000000f00 */
[--C-:B------:R-:W-:Y:S01]  /*1a70*/  IMAD.MOV.U32 R10, RZ, RZ, R8.reuse ;  /* 0x000000ffff0a7224 */ /* 0x100fe200078e0008 */
[----:B------:R-:W-:Y:S01]  /*1a80*/  MOV R6, R8 ;  /* 0x0000000800067202 */ /* 0x000fe20000000f00 */
[--C-:B----4-:R-:W-:Y:S01]  /*1a90*/  IMAD.MOV.U32 R4, RZ, RZ, R8.reuse ;  /* 0x000000ffff047224 */ /* 0x110fe200078e0008 */
[CC--:B------:R-:W-:Y:S01]  /*1aa0*/  FSETP.GT.AND P0, PT, R8.reuse, R13.reuse, PT ;  /* 0x0000000d0800720b */ /* 0x0c0fe20003f04000 */
[--C-:B------:R-:W-:Y:S02]  /*1ab0*/  IMAD.MOV.U32 R5, RZ, RZ, R8.reuse ;  /* 0x000000ffff057224 */ /* 0x100fe400078e0008 */
[--C-:B------:R-:W-:Y:S01]  /*1ac0*/  IMAD.MOV.U32 R7, RZ, RZ, R8.reuse ;  /* 0x000000ffff077224 */ /* 0x100fe200078e0008 */
[----:B------:R-:W-:Y:S01]  /*1ad0*/  FSEL R13, R8, R13, P0 ;  /* 0x0000000d080d7208 */ /* 0x000fe20000000000 */
[----:B------:R-:W-:-:S02]  /*1ae0*/  IMAD.MOV.U32 R11, RZ, RZ, R8 ;  /* 0x000000ffff0b7224 */ /* 0x000fc400078e0008 */
[----:B------:R-:W-:Y:S01]  /*1af0*/  VIADD R14, R14, 0x8 ;  /* 0x000000080e0e7836 */ /* 0x000fe20000000000 */
[----:B------:R0:W-:Y:S04]  /*1b00*/  STL.128 [R15+0x10], R4 ;  /* 0x000010040f007387 */ /* 0x0001e80000100c00 */
[----:B------:R0:W-:Y:S01]  /*1b10*/  STL.128 [R15], R8 ;  /* 0x000000080f007387 */ /* 0x0001e20000100c00 */
[----:B------:R-:W-:-:S13]  /*1b20*/  ISETP.NE.AND P1, PT, R14, R12, PT ;  /* 0x0000000c0e00720c */ /* 0x000fda0003f25270 */
[----:B------:R-:W-:Y:S05]  /*1b30*/  @P1 BRA `(.L_x_47) ;  /* 0xfffffffc00c41947 */ /* 0x000fea000383ffff */
.L_x_46:
[----:B-1----:R-:W-:Y:S05]  /*1b40*/  BSYNC.RECONVERGENT B1 ;  /* 0x0000000000017941 */ /* 0x002fea0003800200 */
.L_x_45:
[----:B------:R-:W-:Y:S05]  /*1b50*/  @!P2 BRA `(.L_x_37) ;  /* 0x000000000068a947 */ /* 0x000fea0003800000 */
[----:B------:R-:W-:Y:S01]  /*1b60*/  ISETP.GE.U32.AND P1, PT, R17, 0x4, PT ;  /* 0x000000041100780c */ /* 0x000fe20003f26070 */
[--C-:B0-----:R-:W-:Y:S01]  /*1b70*/  IMAD.MOV.U32 R6, RZ, RZ, R8.reuse ;  /* 0x000000ffff067224 */ /* 0x101fe200078e0008 */
[----:B------:R-:W-:Y:S01]  /*1b80*/  MOV R9, R8 ;  /* 0x0000000800097202 */ /* 0x000fe20000000f00 */
[----:B----4-:R-:W-:Y:S01]  /*1b90*/  IMAD.MOV.U32 R7, RZ, RZ, R8 ;  /* 0x000000ffff077224 */ /* 0x010fe200078e0008 */
[----:B------:R-:W-:-:S04]  /*1ba0*/  LOP3.LUT R5, R16, 0x3, RZ, 0xc0, !PT ;  /* 0x0000000310057812 */ /* 0x000fc800078ec0ff */
[----:B------:R-:W-:-:S05]  /*1bb0*/  ISETP.NE.AND P2, PT, R5, RZ, PT ;  /* 0x000000ff0500720c */ /* 0x000fca0003f45270 */
[----:B------:R-:W-:Y:S01]  /*1bc0*/  @P1 IMAD R4, R12, 0x4, R1 ;  /* 0x000000040c041824 */ /* 0x000fe200078e0201 */
[-C--:B------:R-:W-:Y:S02]  /*1bd0*/  @P1 FSETP.GT.AND P0, PT, R8, R13.reuse, PT ;  /* 0x0000000d0800120b */ /* 0x080fe40003f04000 */
[----:B------:R-:W-:Y:S02]  /*1be0*/  @P1 IADD3 R12, PT, PT, R12, 0x4, RZ ;  /* 0x000000040c0c1810 */ /* 0x000fe40007ffe0ff */
[----:B------:R0:W-:Y:S01]  /*1bf0*/  @P1 STL.64 [R4], R8 ;  /* 0x0000000804001387 */ /* 0x0001e20000100a00 */
[----:B------:R-:W-:-:S03]  /*1c00*/  @P1 FSEL R13, R8, R13, P0 ;  /* 0x0000000d080d1208 */ /* 0x000fc60000000000 */
[----:B------:R0:W-:Y:S01]  /*1c10*/  @P1 STL.64 [R4+0x8], R6 ;  /* 0x0000080604001387 */ /* 0x0001e20000100a00 */
[----:B------:R-:W-:Y:S05]  /*1c20*/  @!P2 BRA `(.L_x_37) ;  /* 0x000000000034a947 */ /* 0x000fea0003800000 */
[----:B------:R-:W-:Y:S01]  /*1c30*/  ISETP.NE.AND P0, PT, R5, 0x1, PT ;  /* 0x000000010500780c */ /* 0x000fe20003f05270 */
[----:B0-----:R-:W-:Y:S01]  /*1c40*/  IMAD.MOV.U32 R9, RZ, RZ, R8 ;  /* 0x000000ffff097224 */ /* 0x001fe200078e0008 */
[----:B------:R-:W-:-:S04]  /*1c50*/  LOP3.LUT R4, R16, 0x1, RZ, 0xc0, !PT ;  /* 0x0000000110047812 */ /* 0x000fc800078ec0ff */
[----:B------:R-:W-:-:S07]  /*1c60*/  ISETP.NE.U32.AND P1, PT, R4, 0x1, PT ;  /* 0x000000010400780c */ /* 0x000fce0003f25070 */
[----:B------:R-:W-:Y:S01]  /*1c70*/  @P0 IMAD R4, R12, 0x4, R1 ;  /* 0x000000040c040824 */ /* 0x000fe200078e0201 */
[----:B------:R-:W-:Y:S01]  /*1c80*/  @P0 FSETP.GT.AND P2, PT, R8, R13, PT ;  /* 0x0000000d0800020b */ /* 0x000fe20003f44000 */
[----:B------:R-:W-:-:S03]  /*1c90*/  @P0 VIADD R12, R12, 0x2 ;  /* 0x000000020c0c0836 */ /* 0x000fc60000000000 */
[----:B------:R0:W-:Y:S01]  /*1ca0*/  @P0 STL.64 [R4], R8 ;  /* 0x0000000804000387 */ /* 0x0001e20000100a00 */
[----:B------:R-:W-:Y:S02]  /*1cb0*/  @P0 FSEL R13, R8, R13, P2 ;  /* 0x0000000d080d0208 */ /* 0x000fe40001000000 */
[----:B------:R-:W-:Y:S02]  /*1cc0*/  @!P1 LEA R5, R12, R1, 0x2 ;  /* 0x000000010c059211 */ /* 0x000fe400078e10ff */
[----:B------:R-:W-:-:S03]  /*1cd0*/  @!P1 FSETP.GT.AND P0, PT, R8, R13, PT ;  /* 0x0000000d0800920b */ /* 0x000fc60003f04000 */
[----:B------:R0:W-:Y:S01]  /*1ce0*/  @!P1 STL [R5], R8 ;  /* 0x0000000805009387 */ /* 0x0001e20000100800 */
[----:B------:R-:W-:-:S09]  /*1cf0*/  @!P1 FSEL R13, R8, R13, P0 ;  /* 0x0000000d080d9208 */ /* 0x000fd20000000000 */
.L_x_37:
[----:B01----:R-:W-:Y:S05]  /*1d00*/  BSYNC.RECONVERGENT B0 ;  /* 0x0000000000007941 */ /* 0x003fea0003800200 */
.L_x_36:
[----:B------:R-:W-:Y:S01]  /*1d10*/  ISETP.GE.AND P0, PT, R3, 0x1, PT ;  /* 0x000000010300780c */ /* 0x000fe20003f06270 */
[----:B------:R-:W-:Y:S01]  /*1d20*/  BSSY.RECONVERGENT B0, `(.L_x_48) ;  /* 0x0000053000007945 */ /* 0x000fe20003800200 */
[----:B------:R-:W-:-:S11]  /*1d30*/  IMAD.MOV.U32 R15, RZ, RZ, RZ ;  /* 0x000000ffff0f7224 */ /* 0x000fd600078e00ff */
[----:B------:R-:W-:Y:S05]  /*1d40*/  @!P0 BRA `(.L_x_49) ;  /* 0x0000000400408947 */ /* 0x000fea0003800000 */
[----:B------:R-:W-:Y:S01]  /*1d50*/  ISETP.GE.U32.AND P0, PT, R3, 0x4, PT ;  /* 0x000000040300780c */ /* 0x000fe20003f06070 */
[----:B------:R-:W-:Y:S01]  /*1d60*/  BSSY.RECONVERGENT B1, `(.L_x_50) ;  /* 0x0000039000017945 */ /* 0x000fe20003800200 */
[----:B--23--:R-:W-:Y:S01]  /*1d70*/  LOP3.LUT R8, R16, 0x3, RZ, 0xc0, !PT ;  /* 0x0000000310087812 */ /* 0x00cfe200078ec0ff */
[----:B------:R-:W-:Y:S02]  /*1d80*/  IMAD.MOV.U32 R15, RZ, RZ, RZ ;  /* 0x000000ffff0f7224 */ /* 0x000fe400078e00ff */
[----:B------:R-:W-:Y:S01]  /*1d90*/  IMAD.MOV.U32 R10, RZ, RZ, RZ ;  /* 0x000000ffff0a7224 */ /* 0x000fe200078e00ff */
[----:B------:R-:W-:-:S07]  /*1da0*/  ISETP.NE.AND P1, PT, R8, RZ, PT ;  /* 0x000000ff0800720c */ /* 0x000fce0003f25270 */
[----:B------:R-:W-:Y:S06]  /*1db0*/  @!P0 BRA `(.L_x_51) ;  /* 0x0000000000cc8947 */ /* 0x000fec0003800000 */
[----:B------:R-:W-:Y:S01]  /*1dc0*/  HFMA2 R15, -RZ, RZ, 0, 0 ;  /* 0x00000000ff0f7431 */ /* 0x000fe200000001ff */
[----:B------:R-:W-:Y:S01]  /*1dd0*/  LOP3.LUT R10, R16, 0x3fc, RZ, 0xc0, !PT ;  /* 0x000003fc100a7812 */ /* 0x000fe200078ec0ff */
[----:B------:R-:W-:-:S07]  /*1de0*/  IMAD.MOV.U32 R11, RZ, RZ, RZ ;  /* 0x000000ffff0b7224 */ /* 0x000fce00078e00ff */
.L_x_52:
[----:B0-----:R-:W-:-:S05]  /*1df0*/  IMAD R9, R11, 0x4, R1 ;  /* 0x000000040b097824 */ /* 0x001fca00078e0201 */
[----:B----4-:R-:W2:Y:S01]  /*1e00*/  LDL.128 R4, [R9] ;  /* 0x0000000009047983 */ /* 0x010ea20000100c00 */
[----:B------:R-:W-:Y:S02]  /*1e10*/  IMAD.MOV.U32 R12, RZ, RZ, 0x3bbb989d ;  /* 0x3bbb989dff0c7424 */ /* 0x000fe400078e00ff */
[----:B------:R-:W-:-:S05]  /*1e20*/  VIADD R11, R11, 0x4 ;  /* 0x000000040b0b7836 */ /* 0x000fca0000000000 */
[----:B------:R-:W-:Y:S01]  /*1e30*/  ISETP.NE.AND P0, PT, R11, R10, PT ;  /* 0x0000000a0b00720c */ /* 0x000fe20003f05270 */
[--C-:B--2---:R-:W-:Y:S01]  /*1e40*/  FADD R21, R4, -R13.reuse ;  /* 0x8000000d04157221 */ /* 0x104fe20000000000 */
[----:B------:R-:W-:Y:S01]  /*1e50*/  MOV R4, 0x437c0000 ;  /* 0x437c000000047802 */ /* 0x000fe20000000f00 */
[--C-:B------:R-:W-:Y:S02]  /*1e60*/  FADD R19, R5, -R13.reuse ;  /* 0x8000000d05137221 */ /* 0x100fe40000000000 */
[-C--:B------:R-:W-:Y:S02]  /*1e70*/  FFMA.SAT R17, R21, R12.reuse, 0.5 ;  /* 0x3f00000015117423 */ /* 0x080fe4000000200c */
[----:B------:R-:W-:Y:S02]  /*1e80*/  FFMA.SAT R23, R19, R12, 0.5 ;  /* 0x3f00000013177423 */ /* 0x000fe4000000200c */
[-C--:B------:R-:W-:Y:S01]  /*1e90*/  FFMA.RM R5, R17, R4.reuse, 12582913 ;  /* 0x4b40000111057423 */ /* 0x080fe20000004004 */
[----:B------:R-:W-:Y:S01]  /*1ea0*/  FADD R17, R6, -R13 ;  /* 0x8000000d06117221 */ /* 0x000fe20000000000 */
[----:B------:R-:W-:-:S02]  /*1eb0*/  FFMA.RM R6, R23, R4, 12582913 ;  /* 0x4b40000117067423 */ /* 0x000fc40000004004 */
[----:B------:R-:W-:Y:S01]  /*1ec0*/  FADD R14, R5, -12583039 ;  /* 0xcb40007f050e7421 */ /* 0x000fe20000000000 */
[----:B------:R-:W-:Y:S01]  /*1ed0*/  FFMA.SAT R23, R17, R12, 0.5 ;  /* 0x3f00000011177423 */ /* 0x000fe2000000200c */
[----:B------:R-:W-:Y:S01]  /*1ee0*/  FADD R18, R6, -12583039 ;  /* 0xcb40007f06127421 */ /* 0x000fe20000000000 */
[----:B------:R-:W-:Y:S02]  /*1ef0*/  IMAD.SHL.U32 R5, R5, 0x800000, RZ ;  /* 0x0080000005057824 */ /* 0x000fe400078e00ff */
[----:B------:R-:W-:Y:S01]  /*1f00*/  FFMA R14, R21, 1.4426950216293334961, -R14 ;  /* 0x3fb8aa3b150e7823 */ /* 0x000fe2000000080e */
[----:B------:R-:W-:-:S03]  /*1f10*/  FFMA R18, R19, 1.4426950216293334961, -R18 ;  /* 0x3fb8aa3b13127823 */ /* 0x000fc60000000812 */
[----:B------:R-:W-:Y:S01]  /*1f20*/  FFMA R14, R21, 1.925963033500011079e-08, R14 ;  /* 0x32a57060150e7823 */ /* 0x000fe2000000000e */
[----:B------:R-:W-:Y:S01]  /*1f30*/  FADD R21, R7, -R13 ;  /* 0x8000000d07157221 */ /* 0x000fe20000000000 */
[----:B------:R-:W-:-:S03]  /*1f40*/  FFMA.RM R7, R23, R4, 12582913 ;  /* 0x4b40000117077423 */ /* 0x000fc60000004004 */
[----:B------:R-:W-:Y:S01]  /*1f50*/  FFMA.SAT R23, R21, R12, 0.5 ;  /* 0x3f00000015177423 */ /* 0x000fe2000000200c */
[----:B------:R-:W-:Y:S01]  /*1f60*/  FFMA R12, R19, 1.925963033500011079e-08, R18 ;  /* 0x32a57060130c7823 */ /* 0x000fe20000000012 */
[----:B------:R-:W-:Y:S01]  /*1f70*/  FADD R20, R7, -12583039 ;  /* 0xcb40007f07147421 */ /* 0x000fe20000000000 */
[----:B------:R-:W0:Y:S01]  /*1f80*/  MUFU.EX2 R14, R14 ;  /* 0x0000000e000e7308 */ /* 0x000e220000000800 */
[----:B------:R-:W-:Y:S02]  /*1f90*/  FFMA.RM R4, R23, R4, 12582913 ;  /* 0x4b40000117047423 */ /* 0x000fe40000004004 */
[C---:B------:R-:W-:Y:S02]  /*1fa0*/  FFMA R20, R17.reuse, 1.4426950216293334961, -R20 ;  /* 0x3fb8aa3b11147823 */ /* 0x040fe40000000814 */
[----:B------:R-:W-:Y:S02]  /*1fb0*/  FADD R18, R4, -12583039 ;  /* 0xcb40007f04127421 */ /* 0x000fe40000000000 */
[----:B------:R-:W-:Y:S01]  /*1fc0*/  FFMA R20, R17, 1.925963033500011079e-08, R20 ;  /* 0x32a5706011147823 */ /* 0x000fe20000000014 */
[----:B------:R-:W1:Y:S01]  /*1fd0*/  MUFU.EX2 R12, R12 ;  /* 0x0000000c000c7308 */ /* 0x000e620000000800 */
[----:B------:R-:W-:Y:S01]  /*1fe0*/  FFMA R18, R21, 1.4426950216293334961, -R18 ;  /* 0x3fb8aa3b15127823 */ /* 0x000fe20000000812 */
[----:B------:R-:W-:-:S02]  /*1ff0*/  IMAD.SHL.U32 R17, R6, 0x800000, RZ ;  /* 0x0080000006117824 */ /* 0x000fc400078e00ff */
[----:B------:R-:W-:Y:S02]  /*2000*/  IMAD.SHL.U32 R6, R7, 0x800000, RZ ;  /* 0x0080000007067824 */ /* 0x000fe400078e00ff */
[----:B------:R-:W-:Y:S01]  /*2010*/  FFMA R18, R21, 1.925963033500011079e-08, R18 ;  /* 0x32a5706015127823 */ /* 0x000fe20000000012 */
[----:B------:R-:W-:Y:S01]  /*2020*/  SHF.L.U32 R7, R4, 0x17, RZ ;  /* 0x0000001704077819 */ /* 0x000fe200000006ff */
[----:B------:R-:W2:Y:S01]  /*2030*/  MUFU.EX2 R19, R20 ;  /* 0x0000001400137308 */ /* 0x000ea20000000800 */
[----:B0-----:R-:W-:-:S07]  /*2040*/  FMUL R4, R5, R14 ;  /* 0x0000000e05047220 */ /* 0x001fce0000400000 */
[----:B------:R-:W0:Y:S01]  /*2050*/  MUFU.EX2 R18, R18 ;  /* 0x0000001200127308 */ /* 0x000e220000000800 */
[----:B-1----:R-:W-:Y:S01]  /*2060*/  FMUL R5, R17, R12 ;  /* 0x0000000c11057220 */ /* 0x002fe20000400000 */
[----:B------:R-:W-:-:S04]  /*2070*/  FADD R12, R4, R15 ;  /* 0x0000000f040c7221 */ /* 0x000fc80000000000 */
[----:B------:R-:W-:Y:S01]  /*2080*/  FADD R15, R12, R5 ;  /* 0x000000050c0f7221 */ /* 0x000fe20000000000 */
[----:B--2---:R-:W-:-:S04]  /*2090*/  FMUL R6, R6, R19 ;  /* 0x0000001306067220 */ /* 0x004fc80000400000 */
[----:B------:R-:W-:Y:S01]  /*20a0*/  FADD R12, R15, R6 ;  /* 0x000000060f0c7221 */ /* 0x000fe20000000000 */
[----:B0-----:R-:W-:-:S04]  /*20b0*/  FMUL R7, R7, R18 ;  /* 0x0000001207077220 */ /* 0x001fc80000400000 */
[----:B------:R-:W-:Y:S01]  /*20c0*/  FADD R15, R12, R7 ;  /* 0x000000070c0f7221 */ /* 0x000fe20000000000 */
[----:B------:R0:W-:Y:S01]  /*20d0*/  STL.128 [R9], R4 ;  /* 0x0000000409007387 */ /* 0x0001e20000100c00 */
[----:B------:R-:W-:Y:S05]  /*20e0*/  @P0 BRA `(.L_x_52) ;  /* 0xfffffffc00400947 */ /* 0x000fea000383ffff */
.L_x_51:
[----:B------:R-:W-:Y:S05]  /*20f0*/  BSYNC.RECONVERGENT B1 ;  /* 0x0000000000017941 */ /* 0x000fea0003800200 */
.L_x_50:
[----:B------:R-:W-:Y:S05]  /*2100*/  @!P1 BRA `(.L_x_49) ;  /* 0x0000000000509947 */ /* 0x000fea0003800000 */
[----:B0-----:R-:W-:-:S07]  /*2110*/  IMAD.MOV.U32 R5, RZ, RZ, RZ ;  /* 0x000000ffff057224 */ /* 0x001fce00078e00ff */
.L_x_53:
[----:B-1--4-:R-:W-:-:S05]  /*2120*/  IMAD R4, R10, 0x4, R1 ;  /* 0x000000040a047824 */ /* 0x012fca00078e0201 */
[----:B------:R-:W2:Y:S01]  /*2130*/  LDL R6, [R4] ;  /* 0x0000000004067983 */ /* 0x000ea20000100800 */
[----:B------:R-:W-:Y:S01]  /*2140*/  MOV R7, 0x3bbb989d ;  /* 0x3bbb989d00077802 */ /* 0x000fe20000000f00 */
[----:B------:R-:W-:Y:S01]  /*2150*/  IMAD.MOV.U32 R12, RZ, RZ, 0x437c0000 ;  /* 0x437c0000ff0c7424 */ /* 0x000fe200078e00ff */
[----:B------:R-:W-:Y:S01]  /*2160*/  IADD3 R10, PT, PT, R10, 0x1, RZ ;  /* 0x000000010a0a7810 */ /* 0x000fe20007ffe0ff */
[----:B------:R-:W-:-:S05]  /*2170*/  VIADD R5, R5, 0x1 ;  /* 0x0000000105057836 */ /* 0x000fca0000000000 */
[----:B------:R-:W-:Y:S01]  /*2180*/  ISETP.NE.AND P0, PT, R5, R8, PT ;  /* 0x000000080500720c */ /* 0x000fe20003f05270 */
[----:B--2---:R-:W-:-:S04]  /*2190*/  FADD R6, R6, -R13 ;  /* 0x8000000d06067221 */ /* 0x004fc80000000000 */
[----:B------:R-:W-:-:S04]  /*21a0*/  FFMA.SAT R7, R6, R7, 0.5 ;  /* 0x3f00000006077423 */ /* 0x000fc80000002007 */
[----:B------:R-:W-:-:S04]  /*21b0*/  FFMA.RM R7, R7, R12, 12582913 ;  /* 0x4b40000107077423 */ /* 0x000fc8000000400c */
[C---:B------:R-:W-:Y:S01]  /*21c0*/  FADD R9, R7.reuse, -12583039 ;  /* 0xcb40007f07097421 */ /* 0x040fe20000000000 */
[----:B------:R-:W-:-:S03]  /*21d0*/  IMAD.SHL.U32 R7, R7, 0x800000, RZ ;  /* 0x0080000007077824 */ /* 0x000fc600078e00ff */
[----:B------:R-:W-:-:S04]  /*21e0*/  FFMA R9, R6, 1.4426950216293334961, -R9 ;  /* 0x3fb8aa3b06097823 */ /* 0x000fc80000000809 */
[----:B------:R-:W-:-:S04]  /*21f0*/  FFMA R9, R6, 1.925963033500011079e-08, R9 ;  /* 0x32a5706006097823 */ /* 0x000fc80000000009 */
[----:B------:R-:W0:Y:S02]  /*2200*/  MUFU.EX2 R6, R9 ;  /* 0x0000000900067308 */ /* 0x000e240000000800 */
[----:B0-----:R-:W-:-:S04]  /*2210*/  FMUL R6, R7, R6 ;  /* 0x0000000607067220 */ /* 0x001fc80000400000 */
[----:B------:R-:W-:Y:S01]  /*2220*/  FADD R15, R6, R15 ;  /* 0x0000000f060f7221 */ /* 0x000fe20000000000 */
[----:B------:R1:W-:Y:S01]  /*2230*/  STL [R4], R6 ;  /* 0x0000000604007387 */ /* 0x0003e20000100800 */
[----:B------:R-:W-:Y:S05]  /*2240*/  @P0 BRA `(.L_x_53) ;  /* 0xfffffffc00b40947 */ /* 0x000fea000383ffff */
.L_x_49:
[----:B------:R-:W-:Y:S05]  /*2250*/  BSYNC.RECONVERGENT B0 ;  /* 0x0000000000007941 */ /* 0x000fea0003800200 */
.L_x_48:
[----:B01--4-:R-:W-:Y:S01]  /*2260*/  VIADD R4, R15, 0x1800000 ;  /* 0x018000000f047836 */ /* 0x013fe20000000000 */
[----:B------:R-:W-:Y:S04]  /*2270*/  BSSY.RECONVERGENT B0, `(.L_x_54) ;  /* 0x000000c000007945 */ /* 0x000fe80003800200 */
[----:B------:R-:W-:-:S04]  /*2280*/  LOP3.LUT R4, R4, 0x7f800000, RZ, 0xc0, !PT ;  /* 0x7f80000004047812 */ /* 0x000fc800078ec0ff */
[----:B------:R-:W-:-:S13]  /*2290*/  ISETP.GT.U32.AND P0, PT, R4, 0x1ffffff, PT ;  /* 0x01ffffff0400780c */ /* 0x000fda0003f04070 */
[----:B------:R-:W-:Y:S05]  /*22a0*/  @P0 BRA `(.L_x_55) ;  /* 0x0000000000100947 */ /* 0x000fea0003800000 */
[----:B------:R-:W-:Y:S01]  /*22b0*/  IMAD.MOV.U32 R4, RZ, RZ, R15 ;  /* 0x000000ffff047224 */ /* 0x000fe200078e000f */
[----:B------:R-:W-:-:S07]  /*22c0*/  MOV R6, 0x22e0 ;  /* 0x000022e000067802 */ /* 0x000fce0000000f00 */
[----:B--23--:R-:W-:Y:S05]  /*22d0*/  CALL.REL.NOINC `($__internal_0_$__cuda_sm20_rcp_rn_f32_slowpath) ;  /* 0x0000000c00947944 */ /* 0x00cfea0003c00000 */
[----:B------:R-:W-:Y:S05]  /*22e0*/  BRA `(.L_x_56) ;  /* 0x0000000000107947 */ /* 0x000fea0003800000 */
.L_x_55:
[----:B------:R-:W0:Y:S02]  /*22f0*/  MUFU.RCP R4, R15 ;  /* 0x0000000f00047308 */ /* 0x000e240000001000 */
[----:B0-----:R-:W-:-:S04]  /*2300*/  FFMA R5, R4, R15, -1 ;  /* 0xbf80000004057423 */ /* 0x001fc8000000000f */
[----:B------:R-:W-:-:S04]  /*2310*/  FADD.FTZ R5, -R5, -RZ ;  /* 0x800000ff05057221 */ /* 0x000fc80000010100 */
[----:B------:R-:W-:-:S07]  /*2320*/  FFMA R17, R4, R5, R4 ;  /* 0x0000000504117223 */ /* 0x000fce0000000004 */
.L_x_56:
[----:B------:R-:W-:Y:S05]  /*2330*/  BSYNC.RECONVERGENT B0 ;  /* 0x0000000000007941 */ /* 0x000fea0003800200 */
.L_x_54:
[----:B------:R-:W0:Y:S02]  /*2340*/  LDC R4, c[0x0][0x3a8] ;  /* 0x0000ea00ff047b82 */ /* 0x000e240000000800 */
[----:B0-----:R-:W-:-:S13]  /*2350*/  ISETP.GE.AND P0, PT, R4, 0x1, PT ;  /* 0x000000010400780c */ /* 0x001fda0003f06270 */
[----:B------:R-:W-:Y:S05]  /*2360*/  @!P0 EXIT ;  /* 0x000000000000894d */ /* 0x000fea0003800000 */
[C---:B------:R-:W-:Y:S01]  /*2370*/  LOP3.LUT R5, R16.reuse, 0xffff, RZ, 0xc0, !PT ;  /* 0x0000ffff10057812 */ /* 0x040fe200078ec0ff */
[----:B------:R-:W-:Y:S01]  /*2380*/  UMOV UR4, URZ ;  /* 0x000000ff00047c82 */ /* 0x000fe20008000000 */
[C---:B------:R-:W-:Y:S02]  /*2390*/  LOP3.LUT R4, R16.reuse, 0x7, RZ, 0xc0, !PT ;  /* 0x0000000710047812 */ /* 0x040fe400078ec0ff */
[----:B------:R-:W-:Y:S02]  /*23a0*/  SHF.R.U32.HI R5, RZ, 0x3, R5 ;  /* 0x00000003ff057819 */ /* 0x000fe40000011605 */
[----:B------:R-:W-:Y:S01]  /*23b0*/  LOP3.LUT R18, R16, 0x3, RZ, 0xc0, !PT ;  /* 0x0000000310127812 */ /* 0x000fe200078ec0ff */
[----:B------:R-:W-:Y:S01]  /*23c0*/  VIADD R4, R4, 0xffffffff ;  /* 0xffffffff04047836 */ /* 0x000fe20000000000 */
[----:B------:R-:W-:Y:S02]  /*23d0*/  SHF.L.U32 R5, R5, 0x3, RZ ;  /* 0x0000000305057819 */ /* 0x000fe400000006ff */
[----:B------:R-:W-:-:S02]  /*23e0*/  LOP3.LUT R19, R16, 0x3f8, RZ, 0xc0, !PT ;  /* 0x000003f810137812 */ /* 0x000fc400078ec0ff */
[----:B------:R-:W-:Y:S02]  /*23f0*/  LOP3.LUT R20, R5, 0x3f8, RZ, 0xe2, !PT ;  /* 0x000003f805147812 */ /* 0x000fe400078ee2ff */
[----:B------:R-:W-:-:S03]  /*2400*/  ISETP.GE.U32.AND P0, PT, R4, 0x3, PT ;  /* 0x000000030400780c */ /* 0x000fc60003f06070 */
[----:B------:R-:W-:-:S10]  /*2410*/  IMAD.MOV R20, RZ, RZ, -R20 ;  /* 0x000000ffff147224 */ /* 0x000fd400078e0a14 */
.L_x_67:
[----:B------:R-:W-:Y:S01]  /*2420*/  ISETP.GE.AND P1, PT, R3, 0x1, PT ;  /* 0x000000010300780c */ /* 0x000fe20003f26270 */
[----:B0-----:R-:W0:Y:S01]  /*2430*/  LDCU UR5, c[0x0][0x3a8] ;  /* 0x00007500ff0577ac */ /* 0x001e220008000800 */
[----:B------:R-:W-:Y:S01]  /*2440*/  BSSY.RECONVERGENT B0, `(.L_x_57) ;  /* 0x00000c2000007945 */ /* 0x000fe20003800200 */
[----:B------:R-:W-:Y:S01]  /*2450*/  IMAD.MOV.U32 R24, RZ, RZ, RZ ;  /* 0x000000ffff187224 */ /* 0x000fe200078e00ff */
[----:B------:R-:W1:Y:S09]  /*2460*/  LDCU.64 UR8, c[0x0][0x390] ;  /* 0x00007200ff0877ac */ /* 0x000e720008000a00 */
[----:B------:R-:W-:Y:S05]  /*2470*/  @!P1 BRA `(.L_x_58) ;  /* 0x0000000800f89947 */ /* 0x000fea0003800000 */
[----:B------:R-:W-:Y:S01]  /*2480*/  ISETP.GE.AND P1, PT, R3, 0x8, PT ;  /* 0x000000080300780c */ /* 0x000fe20003f26270 */
[----:B------:R-:W-:Y:S01]  /*2490*/  BSSY.RECONVERGENT B1, `(.L_x_59) ;  /* 0x000005c000017945 */ /* 0x000fe20003800200 */
[----:B------:R-:W-:Y:S02]  /*24a0*/  HFMA2 R22, -RZ, RZ, 0, 0 ;  /* 0x00000000ff167431 */ /* 0x000fe400000001ff */
[----:B------:R-:W-:-:S09]  /*24b0*/  IMAD.MOV.U32 R24, RZ, RZ, RZ ;  /* 0x000000ffff187224 */ /* 0x000fd200078e00ff */
[----:B------:R-:W-:Y:S05]  /*24c0*/  @!P1 BRA `(.L_x_60) ;  /* 0x0000000400609947 */ /* 0x000fea0003800000 */
[----:B------:R-:W-:Y:S01]  /*24d0*/  BSSY.RECONVERGENT B2, `(.L_x_61) ;  /* 0x0000056000027945 */ /* 0x000fe20003800200 */
[C---:B------:R-:W-:Y:S01]  /*24e0*/  VIADD R21, R1.reuse, 0x10 ;  /* 0x0000001001157836 */ /* 0x040fe20000000000 */
[----:B------:R-:W-:Y:S01]  /*24f0*/  MOV R24, RZ ;  /* 0x000000ff00187202 */ /* 0x000fe20000000f00 */
[----:B------:R-:W-:Y:S02]  /*2500*/  VIADD R22, R1, 0x810 ;  /* 0x0000081001167836 */ /* 0x000fe40000000000 */
[----:B------:R-:W-:-:S07]  /*2510*/  IMAD.MOV.U32 R23, RZ, RZ, R20 ;  /* 0x000000ffff177224 */ /* 0x000fce00078e0014 */
.L_x_62:
[----:B------:R-:W4:Y:S02]  /*2520*/  LDL.128 R4, [R22+-0x10] ;  /* 0xfffff00016047983 */ /* 0x000f240000100c00 */
[C---:B----4-:R-:W-:Y:S01]  /*2530*/  IMAD.IADD R4, R2.reuse, 0x1, R4 ;  /* 0x0000000102047824 */ /* 0x050fe200078e0204 */
[C---:B--23--:R-:W-:Y:S01]  /*2540*/  IADD3 R8, PT, PT, R2.reuse, R5, RZ ;  /* 0x0000000502087210 */ /* 0x04cfe20007ffe0ff */
[----:B------:R-:W-:Y:S02]  /*2550*/  IMAD.IADD R6, R2, 0x1, R6 ;  /* 0x0000000102067824 */ /* 0x000fe400078e0206 */
[----:B0-----:R-:W-:Y:S02]  /*2560*/  IMAD R5, R4, UR5, RZ ;  /* 0x0000000504057c24 */ /* 0x001fe4000f8e02ff */
[----:B------:R-:W-:Y:S02]  /*2570*/  IMAD R8, R8, UR5, RZ ;  /* 0x0000000508087c24 */ /* 0x000fe4000f8e02ff */
[----:B------:R-:W-:Y:S01]  /*2580*/  IMAD R6, R6, UR5, RZ ;  /* 0x0000000506067c24 */ /* 0x000fe2000f8e02ff */
[----:B------:R-:W-:-:S02]  /*2590*/  IADD3 R9, P1, PT, R5, UR4, RZ ;  /* 0x0000000405097c10 */ /* 0x000fc4000ff3e0ff */
[C---:B------:R-:W-:Y:S02]  /*25a0*/  IADD3 R4, P2, PT, R8.reuse, UR4, RZ ;  /* 0x0000000408047c10 */ /* 0x040fe4000ff5e0ff */
[----:B------:R-:W-:Y:S02]  /*25b0*/  LEA.HI.X.SX32 R10, R5, RZ, 0x1, P1 ;  /* 0x000000ff050a7211 */ /* 0x000fe400008f0eff */
[C---:B-1----:R-:W-:Y:S02]  /*25c0*/  LEA R28, P1, R9.reuse, UR8, 0x2 ;  /* 0x00000008091c7c11 */ /* 0x042fe4000f8210ff */
[----:B------:R-:W-:Y:S02]  /*25d0*/  LEA.HI.X.SX32 R13, R8, RZ, 0x1, P2 ;  /* 0x000000ff080d7211 */ /* 0x000fe400010f0eff */
[----:B------:R-:W-:Y:S02]  /*25e0*/  LEA.HI.X R29, R9, UR9, R10, 0x2, P1 ;  /* 0x00000009091d7c11 */ /* 0x000fe400088f140a */
[----:B------:R-:W2:Y:S01]  /*25f0*/  LDL.128 R8, [R21+-0x10] ;  /* 0xfffff00015087983 */ /* 0x000ea20000100c00 */
[----:B------:R-:W-:-:S03]  /*2600*/  LEA R26, P1, R4, UR8, 0x2 ;  /* 0x00000008041a7c11 */ /* 0x000fc6000f8210ff */
[----:B------:R-:W3:Y:S01]  /*2610*/  LDG.E.CONSTANT R29, desc[UR6][R28.64] ;  /* 0x000000061c1d7981 */ /* 0x000ee2000c1e9900 */
[----:B------:R-:W-:-:S03]  /*2620*/  LEA.HI.X R27, R4, UR9, R13, 0x2, P1 ;  /* 0x00000009041b7c11 */ /* 0x000fc600088f140d */
[----:B------:R-:W4:Y:S01]  /*2630*/  LDL.128 R12, [R22] ;  /* 0x00000000160c7983 */ /* 0x000f220000100c00 */
[----:B------:R-:W-:-:S03]  /*2640*/  IADD3 R5, P2, PT, R6, UR4, RZ ;  /* 0x0000000406057c10 */ /* 0x000fc6000ff5e0ff */
[----:B------:R-:W5:Y:S01]  /*2650*/  LDG.E.CONSTANT R26, desc[UR6][R26.64] ;  /* 0x000000061a1a7981 */ /* 0x000f62000c1e9900 */
[----:B------:R-:W-:Y:S02]  /*2660*/  LEA.HI.X.SX32 R6, R6, RZ, 0x1, P2 ;  /* 0x000000ff06067211 */ /* 0x000fe400010f0eff */
[----:B------:R-:W-:-:S04]  /*2670*/  LEA R4, P1, R5, UR8, 0x2 ;  /* 0x0000000805047c11 */ /* 0x000fc8000f8210ff */
[----:B------:R-:W-:-:S05]  /*2680*/  LEA.HI.X R5, R5, UR9, R6, 0x2, P1 ;  /* 0x0000000905057c11 */ /* 0x000fca00088f1406 */
[----:B------:R0:W5:Y:S01]  /*2690*/  LDG.E.CONSTANT R4, desc[UR6][R4.64] ;  /* 0x0000000604047981 */ /* 0x000162000c1e9900 */
[----:B------:R-:W-:-:S04]  /*26a0*/  IMAD.IADD R7, R2, 0x1, R7 ;  /* 0x0000000102077824 */ /* 0x000fc800078e0207 */
[----:B------:R-:W-:Y:S02]  /*26b0*/  IMAD R7, R7, UR5, RZ ;  /* 0x0000000507077c24 */ /* 0x000fe4000f8e02ff */
[----:B--2---:R-:W-:-:S04]  /*26c0*/  FMUL R25, R8, R17 ;  /* 0x0000001108197220 */ /* 0x004fc80000400000 */
[----:B---3--:R-:W-:Y:S01]  /*26d0*/  FFMA R25, R25, R29, R24 ;  /* 0x0000001d19197223 */ /* 0x008fe20000000018 */
[C---:B------:R-:W-:Y:S02]  /*26e0*/  IADD3 R24, P1, PT, R7.reuse, UR4, RZ ;  /* 0x0000000407187c10 */ /* 0x040fe4000ff3e0ff */
[C---:B----4-:R-:W-:Y:S01]  /*26f0*/  IADD3 R12, PT, PT, R2.reuse, R12, RZ ;  /* 0x0000000c020c7210 */ /* 0x050fe20007ffe0ff */
[----:B------:R-:W-:Y:S01]  /*2700*/  IMAD.IADD R8, R2, 0x1, R13 ;  /* 0x0000000102087824 */ /* 0x000fe200078e020d */
[----:B------:R-:W-:Y:S02]  /*2710*/  LEA.HI.X.SX32 R7, R7, RZ, 0x1, P1 ;  /* 0x000000ff07077211 */ /* 0x000fe400008f0eff */
[----:B------:R-:W-:Y:S01]  /*2720*/  LEA R6, P1, R24, UR8, 0x2 ;  /* 0x0000000818067c11 */ /* 0x000fe2000f8210ff */
[----:B------:R-:W-:Y:S02]  /*2730*/  IMAD R12, R12, UR5, RZ ;  /* 0x000000050c0c7c24 */ /* 0x000fe4000f8e02ff */
[----:B------:R-:W-:Y:S01]  /*2740*/  IMAD R8, R8, UR5, RZ ;  /* 0x0000000508087c24 */ /* 0x000fe2000f8e02ff */
[----:B------:R-:W-:Y:S01]  /*2750*/  LEA.HI.X R7, R24, UR9, R7, 0x2, P1 ;  /* 0x0000000918077c11 */ /* 0x000fe200088f1407 */
[-C--:B------:R-:W-:Y:S01]  /*2760*/  FMUL R24, R9, R17.reuse ;  /* 0x0000001109187220 */ /* 0x080fe20000400000 */
[----:B0-----:R-:W-:Y:S01]  /*2770*/  IADD3 R5, P1, PT, R12, UR4, RZ ;  /* 0x000000040c057c10 */ /* 0x001fe2000ff3e0ff */
[----:B------:R-:W-:Y:S01]  /*2780*/  IMAD.IADD R14, R2, 0x1, R14 ;  /* 0x00000001020e7824 */ /* 0x000fe200078e020e */
[----:B------:R-:W-:Y:S01]  /*2790*/  IADD3 R9, P2, PT, R8, UR4, RZ ;  /* 0x0000000408097c10 */ /* 0x000fe2000ff5e0ff */
[----:B-----5:R-:W-:Y:S01]  /*27a0*/  FFMA R25, R24, R26, R25 ;  /* 0x0000001a18197223 */ /* 0x020fe20000000019 */
[----:B------:R-:W-:Y:S01]  /*27b0*/  FMUL R10, R10, R17 ;  /* 0x000000110a0a7220 */ /* 0x000fe20000400000 */
[----:B------:R-:W-:Y:S01]  /*27c0*/  LEA.HI.X.SX32 R12, R12, RZ, 0x1, P1 ;  /* 0x000000ff0c0c7211 */ /* 0x000fe200008f0eff */
[----:B------:R-:W-:Y:S01]  /*27d0*/  IMAD R14, R14, UR5, RZ ;  /* 0x000000050e0e7c24 */ /* 0x000fe2000f8e02ff */
[----:B------:R-:W-:Y:S01]  /*27e0*/  LEA.HI.X.SX32 R8, R8, RZ, 0x1, P2 ;  /* 0x000000ff08087211 */ /* 0x000fe200010f0eff */
[----:B------:R-:W2:Y:S01]  /*27f0*/  LDG.E.CONSTANT R28, desc[UR6][R6.64] ;  /* 0x00000006061c7981 */ /* 0x000ea2000c1e9900 */
[----:B------:R-:W-:-:S02]  /*2800*/  LEA R26, P1, R5, UR8, 0x2 ;  /* 0x00000008051a7c11 */ /* 0x000fc4000f8210ff */
[----:B------:R-:W-:Y:S02]  /*2810*/  LEA R24, P2, R9, UR8, 0x2 ;  /* 0x0000000809187c11 */ /* 0x000fe4000f8410ff */
[----:B------:R-:W-:Y:S01]  /*2820*/  IADD3 R15, PT, PT, R2, R15, RZ ;  /* 0x0000000f020f7210 */ /* 0x000fe20007ffe0ff */
[----:B------:R-:W-:Y:S01]  /*2830*/  FFMA R29, R10, R4, R25 ;  /* 0x000000040a1d7223 */ /* 0x000fe20000000019 */
[----:B------:R-:W-:Y:S02]  /*2840*/  LEA.HI.X R27, R5, UR9, R12, 0x2, P1 ;  /* 0x00000009051b7c11 */ /* 0x000fe400088f140c */
[----:B------:R-:W-:Y:S01]  /*2850*/  LEA.HI.X R25, R9, UR9, R8, 0x2, P2 ;  /* 0x0000000909197c11 */ /* 0x000fe200090f1408 */
[----:B------:R-:W-:Y:S01]  /*2860*/  IMAD R15, R15, UR5, RZ ;  /* 0x000000050f0f7c24 */ /* 0x000fe2000f8e02ff */
[C---:B------:R-:W-:Y:S01]  /*2870*/  IADD3 R8, P1, PT, R14.reuse, UR4, RZ ;  /* 0x000000040e087c10 */ /* 0x040fe2000ff3e0ff */
[----:B------:R0:W3:Y:S03]  /*2880*/  LDL.128 R4, [R21] ;  /* 0x0000000015047983 */ /* 0x0000e60000100c00 */
[----:B------:R-:W-:Y:S01]  /*2890*/  LEA.HI.X.SX32 R13, R14, RZ, 0x1, P1 ;  /* 0x000000ff0e0d7211 */ /* 0x000fe200008f0eff */
[----:B------:R-:W4:Y:S01]  /*28a0*/  LDG.E.CONSTANT R26, desc[UR6][R26.64] ;  /* 0x000000061a1a7981 */ /* 0x000f22000c1e9900 */
[----:B------:R-:W-:-:S02]  /*28b0*/  LEA R12, P1, R8, UR8, 0x2 ;  /* 0x00000008080c7c11 */ /* 0x000fc4000f8210ff */
[C---:B------:R-:W-:Y:S01]  /*28c0*/  IADD3 R9, P2, PT, R15.reuse, UR4, RZ ;  /* 0x000000040f097c10 */ /* 0x040fe2000ff5e0ff */
[----:B------:R-:W5:Y:S01]  /*28d0*/  LDG.E.CONSTANT R24, desc[UR6][R24.64] ;  /* 0x0000000618187981 */ /* 0x000f62000c1e9900 */
[----:B------:R-:W-:Y:S02]  /*28e0*/  LEA.HI.X R13, R8, UR9, R13, 0x2, P1 ;  /* 0x00000009080d7c11 */ /* 0x000fe400088f140d */
[----:B------:R-:W-:Y:S02]  /*28f0*/  LEA.HI.X.SX32 R10, R15, RZ, 0x1, P2 ;  /* 0x000000ff0f0a7211 */ /* 0x000fe400010f0eff */
[C---:B------:R-:W-:Y:S01]  /*2900*/  LEA R8, P1, R9.reuse, UR8, 0x2 ;  /* 0x0000000809087c11 */ /* 0x040fe2000f8210ff */
[----:B------:R-:W5:Y:S03]  /*2910*/  LDG.E.CONSTANT R12, desc[UR6][R12.64] ;  /* 0x000000060c0c7981 */ /* 0x000f66000c1e9900 */
[----:B------:R-:W-:-:S05]  /*2920*/  LEA.HI.X R9, R9, UR9, R10, 0x2, P1 ;  /* 0x0000000909097c11 */ /* 0x000fca00088f140a */
[----:B------:R-:W5:Y:S01]  /*2930*/  LDG.E.CONSTANT R8, desc[UR6][R8.64] ;  /* 0x0000000608087981 */ /* 0x000f62000c1e9900 */
[----:B------:R-:W-:Y:S01]  /*2940*/  FMUL R10, R11, R17 ;  /* 0x000000110b0a7220 */ /* 0x000fe20000400000 */
[----:B------:R-:W-:-:S05]  /*2950*/  VIADD R23, R23, 0x8 ;  /* 0x0000000817177836 */ /* 0x000fca0000000000 */
[----:B------:R-:W-:Y:S01]  /*2960*/  ISETP.NE.AND P1, PT, R23, RZ, PT ;  /* 0x000000ff1700720c */ /* 0x000fe20003f25270 */
[----:B------:R-:W-:Y:S01]  /*2970*/  VIADD R22, R22, 0x20 ;  /* 0x0000002016167836 */ /* 0x000fe20000000000 */
[----:B0-----:R-:W-:Y:S01]  /*2980*/  IADD3 R21, PT, PT, R21, 0x20, RZ ;  /* 0x0000002015157810 */ /* 0x001fe20007ffe0ff */
[----:B--2---:R-:W-:Y:S01]  /*2990*/  FFMA R29, R10, R28, R29 ;  /* 0x0000001c0a1d7223 */ /* 0x004fe2000000001d */
[----:B---3--:R-:W-:-:S04]  /*29a0*/  FMUL R4, R4, R17 ;  /* 0x0000001104047220 */ /* 0x008fc80000400000 */
[----:B----4-:R-:W-:Y:S01]  /*29b0*/  FFMA R29, R4, R26, R29 ;  /* 0x0000001a041d7223 */ /* 0x010fe2000000001d */
[-C--:B------:R-:W-:Y:S01]  /*29c0*/  FMUL R4, R5, R17.reuse ;  /* 0x0000001105047220 */ /* 0x080fe20000400000 */
[----:B------:R-:W-:-:S03]  /*29d0*/  FMUL R6, R6, R17 ;  /* 0x0000001106067220 */ /* 0x000fc60000400000 */
[----:B-----5:R-:W-:Y:S01]  /*29e0*/  FFMA R29, R4, R24, R29 ;  /* 0x00000018041d7223 */ /* 0x020fe2000000001d */
[----:B------:R-:W-:-:S03]  /*29f0*/  FMUL R24, R7, R17 ;  /* 0x0000001107187220 */ /* 0x000fc60000400000 */
[----:B------:R-:W-:-:S04]  /*2a00*/  FFMA R29, R6, R12, R29 ;  /* 0x0000000c061d7223 */ /* 0x000fc8000000001d */
[----:B------:R-:W-:Y:S01]  /*2a10*/  FFMA R24, R24, R8, R29 ;  /* 0x0000000818187223 */ /* 0x000fe2000000001d */
[----:B------:R-:W-:Y:S06]  /*2a20*/  @P1 BRA `(.L_x_62) ;  /* 0xfffffff800bc1947 */ /* 0x000fec000383ffff */
[----:B------:R-:W-:Y:S05]  /*2a30*/  BSYNC.RECONVERGENT B2 ;  /* 0x0000000000027941 */ /* 0x000fea0003800200 */
.L_x_61:
[----:B------:R-:W-:-:S07]  /*2a40*/  IMAD.MOV.U32 R22, RZ, RZ, R19 ;  /* 0x000000ffff167224 */ /* 0x000fce00078e0013 */
.L_x_60:
[----:B01----:R-:W-:Y:S05]  /*2a50*/  BSYNC.RECONVERGENT B1 ;  /* 0x0000000000017941 */ /* 0x003fea0003800200 */
.L_x_59:
[----:B------:R-:W-:-:S04]  /*2a60*/  LOP3.LUT R4, R16, 0x7, RZ, 0xc0, !PT ;  /* 0x0000000710047812 */ /* 0x000fc800078ec0ff */
[----:B------:R-:W-:-:S13]  /*2a70*/  ISETP.NE.AND P1, PT, R4, RZ, PT ;  /* 0x000000ff0400720c */ /* 0x000fda0003f25270 */
[----:B------:R-:W-:Y:S05]  /*2a80*/  @!P1 BRA `(.L_x_58) ;  /* 0x0000000400749947 */ /* 0x000fea0003800000 */
[----:B------:R-:W-:Y:S01]  /*2a90*/  BSSY.RECONVERGENT B1, `(.L_x_63) ;  /* 0x000002f000017945 */ /* 0x000fe20003800200 */
[----:B------:R-:W-:-:S03]  /*2aa0*/  ISETP.NE.AND P1, PT, R18, RZ, PT ;  /* 0x000000ff1200720c */ /* 0x000fc60003f25270 */
[----:B------:R-:W-:Y:S10]  /*2ab0*/  @!P0 BRA `(.L_x_64) ;  /* 0x0000000000b08947 */ /* 0x000ff40003800000 */
[----:B------:R-:W-:Y:S01]  /*2ac0*/  IMAD R21, R22, 0x4, R1 ;  /* 0x0000000416157824 */ /* 0x000fe200078e0201 */
[----:B------:R-:W0:Y:S04]  /*2ad0*/  LDCU UR10, c[0x0][0x3a8] ;  /* 0x00007500ff0a77ac */ /* 0x000e280008000800 */
[----:B------:R-:W4:Y:S01]  /*2ae0*/  LDL.64 R6, [R21+0x800] ;  /* 0x0008000015067983 */ /* 0x000f220000100a00 */
[----:B------:R-:W1:Y:S03]  /*2af0*/  LDCU.64 UR12, c[0x0][0x390] ;  /* 0x00007200ff0c77ac */ /* 0x000e660008000a00 */
[----:B------:R-:W5:Y:S01]  /*2b00*/  LDL.64 R4, [R21+0x808] ;  /* 0x0008080015047983 */ /* 0x000f620000100a00 */
[C---:B----4-:R-:W-:Y:S01]  /*2b10*/  IADD3 R6, PT, PT, R2.reuse, R6, RZ ;  /* 0x0000000602067210 */ /* 0x050fe20007ffe0ff */
[----:B------:R-:W-:-:S02]  /*2b20*/  IMAD.IADD R7, R2, 0x1, R7 ;  /* 0x0000000102077824 */ /* 0x000fc400078e0207 */
[C---:B-----5:R-:W-:Y:S01]  /*2b30*/  IMAD.IADD R4, R2.reuse, 0x1, R4 ;  /* 0x0000000102047824 */ /* 0x060fe200078e0204 */
[----:B------:R-:W-:Y:S01]  /*2b40*/  IADD3 R5, PT, PT, R2, R5, RZ ;  /* 0x0000000502057210 */ /* 0x000fe20007ffe0ff */
[----:B0-----:R-:W-:Y:S02]  /*2b50*/  IMAD R6, R6, UR10, RZ ;  /* 0x0000000a06067c24 */ /* 0x001fe4000f8e02ff */
[----:B------:R-:W-:Y:S02]  /*2b60*/  IMAD R7, R7, UR10, RZ ;  /* 0x0000000a07077c24 */ /* 0x000fe4000f8e02ff */
[----:B--23--:R-:W-:Y:S01]  /*2b70*/  IMAD R8, R4, UR10, RZ ;  /* 0x0000000a04087c24 */ /* 0x00cfe2000f8e02ff */
[C---:B------:R-:W-:Y:S02]  /*2b80*/  IADD3 R9, P2, PT, R6.reuse, UR4, RZ ;  /* 0x0000000406097c10 */ /* 0x040fe4000ff5e0ff */
[----:B------:R-:W-:Y:S02]  /*2b90*/  IADD3 R11, P3, PT, R7, UR4, RZ ;  /* 0x00000004070b7c10 */ /* 0x000fe4000ff7e0ff */
[----:B------:R-:W-:-:S02]  /*2ba0*/  LEA.HI.X.SX32 R10, R6, RZ, 0x1, P2 ;  /* 0x000000ff060a7211 */ /* 0x000fc400010f0eff */
[----:B-1----:R-:W-:Y:S02]  /*2bb0*/  LEA R12, P2, R9, UR12, 0x2 ;  /* 0x0000000c090c7c11 */ /* 0x002fe4000f8410ff */
[----:B------:R-:W-:Y:S02]  /*2bc0*/  LEA.HI.X.SX32 R6, R7, RZ, 0x1, P3 ;  /* 0x000000ff07067211 */ /* 0x000fe400018f0eff */
[----:B------:R-:W-:Y:S02]  /*2bd0*/  LEA R4, P3, R11, UR12, 0x2 ;  /* 0x0000000c0b047c11 */ /* 0x000fe4000f8610ff */
[----:B------:R-:W-:Y:S01]  /*2be0*/  LEA.HI.X R13, R9, UR13, R10, 0x2, P2 ;  /* 0x0000000d090d7c11 */ /* 0x000fe200090f140a */
[----:B------:R-:W-:Y:S01]  /*2bf0*/  IMAD R10, R5, UR10, RZ ;  /* 0x0000000a050a7c24 */ /* 0x000fe2000f8e02ff */
[----:B------:R-:W-:Y:S02]  /*2c00*/  IADD3 R9, P2, PT, R8, UR4, RZ ;  /* 0x0000000408097c10 */ /* 0x000fe4000ff5e0ff */
[----:B------:R-:W-:-:S02]  /*2c10*/  LEA.HI.X R5, R11, UR13, R6, 0x2, P3 ;  /* 0x0000000d0b057c11 */ /* 0x000fc400098f1406 */
[----:B------:R-:W2:Y:S01]  /*2c20*/  LDL.64 R6, [R21] ;  /* 0x0000000015067983 */ /* 0x000ea20000100a00 */
[----:B------:R-:W-:Y:S02]  /*2c30*/  LEA.HI.X.SX32 R14, R8, RZ, 0x1, P2 ;  /* 0x000000ff080e7211 */ /* 0x000fe400010f0eff */
[C---:B------:R-:W-:Y:S01]  /*2c40*/  LEA R8, P2, R9.reuse, UR12, 0x2 ;  /* 0x0000000c09087c11 */ /* 0x040fe2000f8410ff */
[----:B------:R-:W3:Y:S01]  /*2c50*/  LDG.E.CONSTANT R13, desc[UR6][R12.64] ;  /* 0x000000060c0d7981 */ /* 0x000ee2000c1e9900 */
[C---:B------:R-:W-:Y:S02]  /*2c60*/  IADD3 R11, P3, PT, R10.reuse, UR4, RZ ;  /* 0x000000040a0b7c10 */ /* 0x040fe4000ff7e0ff */
[----:B------:R-:W-:Y:S01]  /*2c70*/  LEA.HI.X R9, R9, UR13, R14, 0x2, P2 ;  /* 0x0000000d09097c11 */ /* 0x000fe200090f140e */
[----:B------:R-:W4:Y:S01]  /*2c80*/  LDG.E.CONSTANT R4, desc[UR6][R4.64] ;  /* 0x0000000604047981 */ /* 0x000f22000c1e9900 */
[----:B------:R-:W-:Y:S02]  /*2c90*/  LEA.HI.X.SX32 R26, R10, RZ, 0x1, P3 ;  /* 0x000000ff0a1a7211 */ /* 0x000fe400018f0eff */
[C---:B------:R-:W-:Y:S01]  /*2ca0*/  LEA R10, P2, R11.reuse, UR12, 0x2 ;  /* 0x0000000c0b0a7c11 */ /* 0x040fe2000f8410ff */
[----:B------:R-:W5:Y:S03]  /*2cb0*/  LDL.64 R14, [R21+0x8] ;  /* 0x00000800150e7983 */ /* 0x000f660000100a00 */
[----:B------:R-:W-:Y:S01]  /*2cc0*/  LEA.HI.X R11, R11, UR13, R26, 0x2, P2 ;  /* 0x0000000d0b0b7c11 */ /* 0x000fe200090f141a */
[----:B------:R-:W5:Y:S04]  /*2cd0*/  LDG.E.CONSTANT R8, desc[UR6][R8.64] ;  /* 0x0000000608087981 */ /* 0x000f68000c1e9900 */
[----:B------:R-:W5:Y:S01]  /*2ce0*/  LDG.E.CONSTANT R10, desc[UR6][R10.64] ;  /* 0x000000060a0a7981 */ /* 0x000f62000c1e9900 */
[----:B------:R-:W-:-:S02]  /*2cf0*/  VIADD R22, R22, 0x4 ;  /* 0x0000000416167836 */ /* 0x000fc40000000000 */
[----:B--2---:R-:W-:Y:S01]  /*2d00*/  FMUL R23, R6, R17 ;  /* 0x0000001106177220 */ /* 0x004fe20000400000 */
[----:B------:R-:W-:-:S03]  /*2d10*/  FMUL R6, R17, R7 ;  /* 0x0000000711067220 */ /* 0x000fc60000400000 */
[----:B---3--:R-:W-:-:S04]  /*2d20*/  FFMA R23, R23, R13, R24 ;  /* 0x0000000d17177223 */ /* 0x008fc80000000018 */
[----:B----4-:R-:W-:Y:S01]  /*2d30*/  FFMA R6, R6, R4, R23 ;  /* 0x0000000406067223 */ /* 0x010fe20000000017 */
[----:B-----5:R-:W-:Y:S01]  /*2d40*/  FMUL R7, R14, R17 ;  /* 0x000000110e077220 */ /* 0x020fe20000400000 */
[----:B------:R-:W-:-:S03]  /*2d50*/  FMUL R15, R17, R15 ;  /* 0x0000000f110f7220 */ /* 0x000fc60000400000 */
[----:B------:R-:W-:-:S04]  /*2d60*/  FFMA R6, R7, R8, R6 ;  /* 0x0000000807067223 */ /* 0x000fc80000000006 */
[----:B------:R-:W-:-:S07]  /*2d70*/  FFMA R24, R15, R10, R6 ;  /* 0x0000000a0f187223 */ /* 0x000fce0000000006 */
.L_x_64:
[----:B------:R-:W-:Y:S05]  /*2d80*/  BSYNC.RECONVERGENT B1 ;  /* 0x0000000000017941 */ /* 0x000fea0003800200 */
.L_x_63:
[----:B------:R-:W-:Y:S05]  /*2d90*/  @!P1 BRA `(.L_x_58) ;  /* 0x0000000000b09947 */ /* 0x000fea0003800000 */
[----:B------:R-:W-:Y:S01]  /*2da0*/  ISETP.NE.AND P2, PT, R18, 0x1, PT ;  /* 0x000000011200780c */ /* 0x000fe20003f45270 */
[----:B------:R-:W-:Y:S01]  /*2db0*/  BSSY.RECONVERGENT B1, `(.L_x_65) ;  /* 0x000001b000017945 */ /* 0x000fe20003800200 */
[----:B------:R-:W-:-:S11]  /*2dc0*/  LOP3.LUT P1, RZ, R16, 0x1, RZ, 0xc0, !PT ;  /* 0x0000000110ff7812 */ /* 0x000fd6000782c0ff */
[----:B------:R-:W-:Y:S05]  /*2dd0*/  @!P2 BRA `(.L_x_66) ;  /* 0x000000000060a947 */ /* 0x000fea0003800000 */
[----:B--23--:R-:W-:Y:S01]  /*2de0*/  IMAD R8, R22, 0x4, R1 ;  /* 0x0000000416087824 */ /* 0x00cfe200078e0201 */
[----:B------:R-:W0:Y:S04]  /*2df0*/  LDCU UR10, c[0x0][0x3a8] ;  /* 0x00007500ff0a77ac */ /* 0x000e280008000800 */
[----:B------:R-:W2:Y:S01]  /*2e00*/  LDL.64 R4, [R8+0x800] ;  /* 0x0008000008047983 */ /* 0x000ea20000100a00 */
[----:B------:R-:W1:Y:S03]  /*2e10*/  LDCU.64 UR12, c[0x0][0x390] ;  /* 0x00007200ff0c77ac */ /* 0x000e660008000a00 */
[----:B------:R-:W3:Y:S01]  /*2e20*/  LDL.64 R8, [R8] ;  /* 0x0000000008087983 */ /* 0x000ee20000100a00 */
[C---:B--2---:R-:W-:Y:S01]  /*2e30*/  IADD3 R4, PT, PT, R2.reuse, R4, RZ ;  /* 0x0000000402047210 */ /* 0x044fe20007ffe0ff */
[----:B------:R-:W-:-:S04]  /*2e40*/  IMAD.IADD R5, R2, 0x1, R5 ;  /* 0x0000000102057824 */ /* 0x000fc800078e0205 */
[----:B0-----:R-:W-:Y:S02]  /*2e50*/  IMAD R4, R4, UR10, RZ ;  /* 0x0000000a04047c24 */ /* 0x001fe4000f8e02ff */
[----:B------:R-:W-:-:S03]  /*2e60*/  IMAD R6, R5, UR10, RZ ;  /* 0x0000000a05067c24 */ /* 0x000fc6000f8e02ff */
[----:B------:R-:W-:Y:S02]  /*2e70*/  IADD3 R5, P2, PT, R4, UR4, RZ ;  /* 0x0000000404057c10 */ /* 0x000fe4000ff5e0ff */
[----:B------:R-:W-:Y:S02]  /*2e80*/  IADD3 R7, P3, PT, R6, UR4, RZ ;  /* 0x0000000406077c10 */ /* 0x000fe4000ff7e0ff */
[----:B------:R-:W-:Y:S02]  /*2e90*/  LEA.HI.X.SX32 R10, R4, RZ, 0x1, P2 ;  /* 0x000000ff040a7211 */ /* 0x000fe400010f0eff */
[----:B-1----:R-:W-:Y:S02]  /*2ea0*/  LEA R4, P2, R5, UR12, 0x2 ;  /* 0x0000000c05047c11 */ /* 0x002fe4000f8410ff */
[----:B------:R-:W-:Y:S02]  /*2eb0*/  LEA.HI.X.SX32 R12, R6, RZ, 0x1, P3 ;  /* 0x000000ff060c7211 */ /* 0x000fe400018f0eff */
[----:B------:R-:W-:-:S02]  /*2ec0*/  LEA R6, P3, R7, UR12, 0x2 ;  /* 0x0000000c07067c11 */ /* 0x000fc4000f8610ff */
[----:B------:R-:W-:Y:S02]  /*2ed0*/  LEA.HI.X R5, R5, UR13, R10, 0x2, P2 ;  /* 0x0000000d05057c11 */ /* 0x000fe400090f140a */
[----:B------:R-:W-:-:S03]  /*2ee0*/  LEA.HI.X R7, R7, UR13, R12, 0x2, P3 ;  /* 0x0000000d07077c11 */ /* 0x000fc600098f140c */
[----:B------:R-:W2:Y:S04]  /*2ef0*/  LDG.E.CONSTANT R4, desc[UR6][R4.64] ;  /* 0x0000000604047981 */ /* 0x000ea8000c1e9900 */
[----:B------:R-:W4:Y:S01]  /*2f00*/  LDG.E.CONSTANT R6, desc[UR6][R6.64] ;  /* 0x0000000606067981 */ /* 0x000f22000c1e9900 */
[----:B---3--:R-:W-:Y:S01]  /*2f10*/  FMUL R11, R8, R17 ;  /* 0x00000011080b7220 */ /* 0x008fe20000400000 */
[----:B------:R-:W-:Y:S01]  /*2f20*/  FMUL R10, R17, R9 ;  /* 0x00000009110a7220 */ /* 0x000fe20000400000 */
[----:B------:R-:W-:Y:S02]  /*2f30*/  VIADD R22, R22, 0x2 ;  /* 0x0000000216167836 */ /* 0x000fe40000000000 */
[----:B--2---:R-:W-:-:S04]  /*2f40*/  FFMA R11, R11, R4, R24 ;  /* 0x000000040b0b7223 */ /* 0x004fc80000000018 */
[----:B----4-:R-:W-:-:S07]  /*2f50*/  FFMA R24, R10, R6, R11 ;  /* 0x000000060a187223 */ /* 0x010fce000000000b */
.L_x_66:
[----:B------:R-:W-:Y:S05]  /*2f60*/  BSYNC.RECONVERGENT B1 ;  /* 0x0000000000017941 */ /* 0x000fea0003800200 */
.L_x_65:
[----:B------:R-:W-:Y:S05]  /*2f70*/  @!P1 BRA `(.L_x_58) ;  /* 0x0000000000389947 */ /* 0x000fea0003800000 */
[----:B--23--:R-:W-:Y:S01]  /*2f80*/  LEA R8, R22, R1, 0x2 ;  /* 0x0000000116087211 */ /* 0x00cfe200078e10ff */
[----:B------:R-:W0:Y:S04]  /*2f90*/  LDCU UR10, c[0x0][0x3a8] ;  /* 0x00007500ff0a77ac */ /* 0x000e280008000800 */
[----:B------:R-:W2:Y:S01]  /*2fa0*/  LDL R5, [R8+0x800] ;  /* 0x0008000008057983 */ /* 0x000ea20000100800 */
[----:B------:R-:W1:Y:S01]  /*2fb0*/  LDCU.64 UR12, c[0x0][0x390] ;  /* 0x00007200ff0c77ac */ /* 0x000e620008000a00 */
[----:B--2---:R-:W-:-:S04]  /*2fc0*/  IMAD.IADD R5, R2, 0x1, R5 ;  /* 0x0000000102057824 */ /* 0x004fc800078e0205 */
[----:B0-----:R-:W-:-:S05]  /*2fd0*/  IMAD R5, R5, UR10, RZ ;  /* 0x0000000a05057c24 */ /* 0x001fca000f8e02ff */
[----:B------:R-:W-:-:S04]  /*2fe0*/  IADD3 R6, P1, PT, R5, UR4, RZ ;  /* 0x0000000405067c10 */ /* 0x000fc8000ff3e0ff */
[----:B------:R-:W-:Y:S02]  /*2ff0*/  LEA.HI.X.SX32 R5, R5, RZ, 0x1, P1 ;  /* 0x000000ff05057211 */ /* 0x000fe400008f0eff */
[----:B-1----:R-:W-:-:S04]  /*3000*/  LEA R4, P1, R6, UR12, 0x2 ;  /* 0x0000000c06047c11 */ /* 0x002fc8000f8210ff */
[----:B------:R-:W-:Y:S02]  /*3010*/  LEA.HI.X R5, R6, UR13, R5, 0x2, P1 ;  /* 0x0000000d06057c11 */ /* 0x000fe400088f1405 */
[----:B------:R-:W2:Y:S04]  /*3020*/  LDL R6, [R8] ;  /* 0x0000000008067983 */ /* 0x000ea80000100800 */
[----:B------:R-:W3:Y:S01]  /*3030*/  LDG.E.CONSTANT R4, desc[UR6][R4.64] ;  /* 0x0000000604047981 */ /* 0x000ee2000c1e9900 */
[----:B--2---:R-:W-:-:S04]  /*3040*/  FMUL R7, R6, R17 ;  /* 0x0000001106077220 */ /* 0x004fc80000400000 */
[----:B---3--:R-:W-:-:S07]  /*3050*/  FFMA R24, R7, R4, R24 ;  /* 0x0000000407187223 */ /* 0x008fce0000000018 */
.L_x_58:
[----:B01----:R-:W-:Y:S05]  /*3060*/  BSYNC.RECONVERGENT B0 ;  /* 0x0000000000007941 */ /* 0x003fea0003800200 */
.L_x_57:
[----:B------:R-:W0:Y:S01]  /*3070*/  LDCU.64 UR8, c[0x0][0x398] ;  /* 0x00007300ff0877ac */ /* 0x000e220008000a00 */
[----:B------:R-:W-:Y:S02]  /*3080*/  SHF.R.S32.HI R6, RZ, 0x1f, R0 ;  /* 0x0000001fff067819 */ /* 0x000fe40000011400 */
[----:B------:R-:W-:Y:S01]  /*3090*/  IADD3 R5, P1, PT, R0, UR4, RZ ;  /* 0x0000000400057c10 */ /* 0x000fe2000ff3e0ff */
[----:B------:R-:W1:Y:S04]  /*30a0*/  LDCU UR5, c[0x0][0x3a8] ;  /* 0x00007500ff0577ac */ /* 0x000e680008000800 */
[----:B------:R-:W-:Y:S01]  /*30b0*/  IMAD.X R6, RZ, RZ, R6, P1 ;  /* 0x000000ffff067224 */ /* 0x000fe200008e0606 */
[----:B------:R-:W-:Y:S01]  /*30c0*/  UIADD3 UR4, UPT, UPT, UR4, 0x1, URZ ;  /* 0x0000000104047890 */ /* 0x000fe2000fffe0ff */
[----:B0-----:R-:W-:-:S04]  /*30d0*/  LEA R4, P1, R5, UR8, 0x2 ;  /* 0x0000000805047c11 */ /* 0x001fc8000f8210ff */
[----:B------:R-:W-:Y:S01]  /*30e0*/  LEA.HI.X R5, R5, UR9, R6, 0x2, P1 ;  /* 0x0000000905057c11 */ /* 0x000fe200088f1406 */
[----:B-1----:R-:W-:-:S04]  /*30f0*/  UISETP.NE.AND UP0, UPT, UR4, UR5, UPT ;  /* 0x000000050400728c */ /* 0x002fc8000bf05270 */
[----:B------:R0:W-:Y:S05]  /*3100*/  STG.E desc[UR6][R4.64], R24 ;  /* 0x0000001804007986 */ /* 0x0001ea000c101906 */
[----:B------:R-:W-:Y:S05]  /*3110*/  BRA.U UP0, `(.L_x_67) ;  /* 0xfffffff100c07547 */ /* 0x000fea000b83ffff */
[----:B------:R-:W-:Y:S05]  /*3120*/  EXIT ;  /* 0x000000000000794d */ /* 0x000fea0003800000 */
        .weak           $__internal_0_$__cuda_sm20_rcp_rn_f32_slowpath
        .type           $__internal_0_$__cuda_sm20_rcp_rn_f32_slowpath,@function
        .size           $__internal_0_$__cuda_sm20_rcp_rn_f32_slowpath,(.L_x_106 - $__internal_0_$__cuda_sm20_rcp_rn_f32_slowpath)
$__internal_0_$__cuda_sm20_rcp_rn_f32_slowpath:
[----:B------:R-:W-:Y:S01]  /*3130*/  SHF.L.U32 R5, R4, 0x1, RZ ;  /* 0x0000000104057819 */ /* 0x000fe200000006ff */
[----:B------:R-:W-:Y:S03]  /*3140*/  BSSY.RECONVERGENT B1, `(.L_x_68) ;  /* 0x0000030000017945 */ /* 0x000fe60003800200 */
[----:B------:R-:W-:-:S04]  /*3150*/  SHF.R.U32.HI R11, RZ, 0x18, R5 ;  /* 0x00000018ff0b7819 */ /* 0x000fc80000011605 */
[----:B------:R-:W-:-:S13]  /*3160*/  ISETP.NE.U32.AND P0, PT, R11, RZ, PT ;  /* 0x000000ff0b00720c */ /* 0x000fda0003f05070 */
[----:B------:R-:W-:Y:S05]  /*3170*/  @P0 BRA `(.L_x_69) ;  /* 0x0000000000280947 */ /* 0x000fea0003800000 */
[----:B------:R-:W-:-:S05]  /*3180*/  IMAD.SHL.U32 R5, R4, 0x2, RZ ;  /* 0x0000000204057824 */ /* 0x000fca00078e00ff */
[----:B------:R-:W-:-:S13]  /*3190*/  ISETP.NE.AND P0, PT, R5, RZ, PT ;  /* 0x000000ff0500720c */ /* 0x000fda0003f05270 */
[----:B------:R-:W-:Y:S01]  /*31a0*/  @P0 FFMA R8, R4, 1.84467440737095516160e+19, RZ ;  /* 0x5f80000004080823 */ /* 0x000fe200000000ff */
[----:B------:R-:W-:Y:S08]  /*31b0*/  @!P0 MUFU.RCP R7, R4 ;  /* 0x0000000400078308 */ /* 0x000ff00000001000 */
[----:B------:R-:W0:Y:S02]  /*31c0*/  @P0 MUFU.RCP R5, R8 ;  /* 0x0000000800050308 */ /* 0x000e240000001000 */
[----:B0-----:R-:W-:-:S04]  /*31d0*/  @P0 FFMA R9, R8, R5, -1 ;  /* 0xbf80000008090423 */ /* 0x001fc80000000005 */
[----:B------:R-:W-:-:S04]  /*31e0*/  @P0 FADD.FTZ R10, -R9, -RZ ;  /* 0x800000ff090a0221 */ /* 0x000fc80000010100 */
[----:B------:R-:W-:-:S04]  /*31f0*/  @P0 FFMA R5, R5, R10, R5 ;  /* 0x0000000a05050223 */ /* 0x000fc80000000005 */
[----:B------:R-:W-:Y:S01]  /*3200*/  @P0 FFMA R7, R5, 1.84467440737095516160e+19, RZ ;  /* 0x5f80000005070823 */ /* 0x000fe200000000ff */
[----:B------:R-:W-:Y:S06]  /*3210*/  BRA `(.L_x_70) ;  /* 0x0000000000887947 */ /* 0x000fec0003800000 */
.L_x_69:
[----:B------:R-:W-:-:S05]  /*3220*/  VIADD R13, R11, 0xffffff03 ;  /* 0xffffff030b0d7836 */ /* 0x000fca0000000000 */
[----:B------:R-:W-:-:S13]  /*3230*/  ISETP.GT.U32.AND P0, PT, R13, 0x1, PT ;  /* 0x000000010d00780c */ /* 0x000fda0003f04070 */
[----:B------:R-:W-:Y:S05]  /*3240*/  @P0 BRA `(.L_x_71) ;  /* 0x0000000000780947 */ /* 0x000fea0003800000 */
[----:B------:R-:W-:Y:S02]  /*3250*/  LOP3.LUT R5, R4, 0x7fffff, RZ, 0xc0, !PT ;  /* 0x007fffff04057812 */ /* 0x000fe400078ec0ff */
[----:B------:R-:W-:Y:S02]  /*3260*/  MOV R10, 0x3 ;  /* 0x00000003000a7802 */ /* 0x000fe40000000f00 */
[----:B------:R-:W-:Y:S02]  /*3270*/  LOP3.LUT R5, R5, 0x3f800000, RZ, 0xfc, !PT ;  /* 0x3f80000005057812 */ /* 0x000fe400078efcff */
[----:B------:R-:W-:Y:S02]  /*3280*/  SHF.L.U32 R10, R10, R13, RZ ;  /* 0x0000000d0a0a7219 */ /* 0x000fe400000006ff */
[----:B------:R-:W0:Y:S02]  /*3290*/  MUFU.RCP R8, R5 ;  /* 0x0000000500087308 */ /* 0x000e240000001000 */
[----:B0-----:R-:W-:-:S04]  /*32a0*/  FFMA R7, R5, R8, -1 ;  /* 0xbf80000005077423 */ /* 0x001fc80000000008 */
[----:B------:R-:W-:-:S04]  /*32b0*/  FADD.FTZ R7, -R7, -RZ ;  /* 0x800000ff07077221 */ /* 0x000fc80000010100 */
[CCC-:B------:R-:W-:Y:S01]  /*32c0*/  FFMA.RM R9, R8.reuse, R7.reuse, R8.reuse ;  /* 0x0000000708097223 */ /* 0x1c0fe20000004008 */
[----:B------:R-:W-:-:S04]  /*32d0*/  FFMA.RP R8, R8, R7, R8 ;  /* 0x0000000708087223 */ /* 0x000fc80000008008 */
[C---:B------:R-:W-:Y:S02]  /*32e0*/  LOP3.LUT R7, R9.reuse, 0x7fffff, RZ, 0xc0, !PT ;  /* 0x007fffff09077812 */ /* 0x040fe400078ec0ff */
[----:B------:R-:W-:Y:S02]  /*32f0*/  FSETP.NEU.FTZ.AND P0, PT, R9, R8, PT ;  /* 0x000000080900720b */ /* 0x000fe40003f1d000 */
[----:B------:R-:W-:Y:S02]  /*3300*/  LOP3.LUT R7, R7, 0x800000, RZ, 0xfc, !PT ;  /* 0x0080000007077812 */ /* 0x000fe400078efcff */
[----:B------:R-:W-:Y:S02]  /*3310*/  SEL R8, RZ, 0xffffffff, !P0 ;  /* 0xffffffffff087807 */ /* 0x000fe40004000000 */
[----:B------:R-:W-:-:S03]  /*3320*/  LOP3.LUT R10, R10, R7, RZ, 0xc0, !PT ;  /* 0x000000070a0a7212 */ /* 0x000fc600078ec0ff */
[----:B------:R-:W-:Y:S01]  /*3330*/  IMAD.MOV R8, RZ, RZ, -R8 ;  /* 0x000000ffff087224 */ /* 0x000fe200078e0a08 */
[----:B------:R-:W-:-:S04]  /*3340*/  SHF.R.U32.HI R10, RZ, R13, R10 ;  /* 0x0000000dff0a7219 */ /* 0x000fc8000001160a */
[----:B------:R-:W-:Y:S02]  /*3350*/  LOP3.LUT P1, RZ, R8, R13, R7, 0xf8, !PT ;  /* 0x0000000d08ff7212 */ /* 0x000fe4000782f807 */
[C---:B------:R-:W-:Y:S02]  /*3360*/  LOP3.LUT P0, RZ, R10.reuse, 0x1, RZ, 0xc0, !PT ;  /* 0x000000010aff7812 */ /* 0x040fe4000780c0ff */
[----:B------:R-:W-:Y:S02]  /*3370*/  LOP3.LUT P2, RZ, R10, 0x2, RZ, 0xc0, !PT ;  /* 0x000000020aff7812 */ /* 0x000fe4000784c0ff */
[----:B------:R-:W-:Y:S02]  /*3380*/  IADD3 R8, PT, PT, R11, -0xfc, RZ ;  /* 0xffffff040b087810 */ /* 0x000fe40007ffe0ff */
[----:B------:R-:W-:Y:S02]  /*3390*/  PLOP3.LUT P0, PT, P0, P1, P2, 0xe0, 0x0 ;  /* 0x000000000000781c */ /* 0x000fe40000703c20 */
[----:B------:R-:W-:-:S02]  /*33a0*/  LOP3.LUT P1, RZ, R4, 0x7fffff, RZ, 0xc0, !PT ;  /* 0x007fffff04ff7812 */ /* 0x000fc4000782c0ff */
[----:B------:R-:W-:Y:S02]  /*33b0*/  SEL R5, RZ, 0x1, !P0 ;  /* 0x00000001ff057807 */ /* 0x000fe40004000000 */
[----:B------:R-:W-:-:S03]  /*33c0*/  SHF.R.U32.HI R7, RZ, R8, R7 ;  /* 0x00000008ff077219 */ /* 0x000fc60000011607 */
[----:B------:R-:W-:-:S05]  /*33d0*/  IMAD.MOV R5, RZ, RZ, -R5 ;  /* 0x000000ffff057224 */ /* 0x000fca00078e0a05 */
[----:B------:R-:W-:-:S13]  /*33e0*/  ISETP.GE.AND P0, PT, R5, RZ, PT ;  /* 0x000000ff0500720c */ /* 0x000fda0003f06270 */
[----:B------:R-:W-:-:S04]  /*33f0*/  @!P0 VIADD R7, R7, 0x1 ;  /* 0x0000000107078836 */ /* 0x000fc80000000000 */
[----:B------:R-:W-:-:S05]  /*3400*/  @!P1 IMAD.SHL.U32 R7, R7, 0x2, RZ ;  /* 0x0000000207079824 */ /* 0x000fca00078e00ff */
[----:B------:R-:W-:Y:S01]  /*3410*/  LOP3.LUT R7, R7, 0x80000000, R4, 0xf8, !PT ;  /* 0x8000000007077812 */ /* 0x000fe200078ef804 */
[----:B------:R-:W-:Y:S06]  /*3420*/  BRA `(.L_x_70) ;  /* 0x0000000000047947 */ /* 0x000fec0003800000 */
.L_x_71:
[----:B------:R0:W1:Y:S02]  /*3430*/  MUFU.RCP R7, R4 ;  /* 0x0000000400077308 */ /* 0x0000640000001000 */
.L_x_70:
[----:B------:R-:W-:Y:S05]  /*3440*/  BSYNC.RECONVERGENT B1 ;  /* 0x0000000000017941 */ /* 0x000fea0003800200 */
.L_x_68:
[----:B-1----:R-:W-:Y:S01]  /*3450*/  MOV R17, R7 ;  /* 0x0000000700117202 */ /* 0x002fe20000000f00 */
[----:B------:R-:W-:-:S04]  /*3460*/  IMAD.MOV.U32 R7, RZ, RZ, 0x0 ;  /* 0x00000000ff077424 */ /* 0x000fc800078e00ff */
[----:B0-----:R-:W-:Y:S05]  /*3470*/  RET.REL.NODEC R6 `(_Z26streaming_attention_kernelPKfS0_S0_Pfiiiiif) ;  /* 0xffffffc806e07950 */ /* 0x001fea0003c3ffff */
.L_x_72:
[----:B------:R-:W-:-:S00]  /*3480*/  BRA `(.L_x_72) ;  /* 0xfffffffc00fc7947 */ /* 0x000fc0000383ffff */
[----:B------:R-:W-:-:S00]  /*3490*/  NOP ;  /* 0x0000000000007918 */ /* 0x000fc00000000000 */
        /* <DEDUP_REMOVED lines=14> */
.L_x_106:


//--------------------- .text._Z22dense_attention_kernelPKfS0_S0_Pfiiif --------------------------
	.section	.text._Z22dense_attention_kernelPKfS0_S0_Pfiiif,"ax",@progbits
	.align	128
        .global         _Z22dense_attention_kernelPKfS0_S0_Pfiiif
        .type           _Z22dense_attention_kernelPKfS0_S0_Pfiiif,@function
        .size           _Z22dense_attention_kernelPKfS0_S0_Pfiiif,(.L_x_107 - _Z22dense_attention_kernelPKfS0_S0_Pfiiif)
        .other          _Z22dense_attention_kernelPKfS0_S0_Pfiiif,@"STO_CUDA_ENTRY STV_DEFAULT"
_Z22dense_attention_kernelPKfS0_S0_Pfiiif:
.text._Z22dense_attention_kernelPKfS0_S0_Pfiiif:
[----:B------:R-:W0:Y:S01]  /*0000*/  LDC R1, c[0x0][0x37c] ;  /* 0x0000df00ff017b82 */ /* 0x000e220000000800 */
[----:B------:R-:W1:Y:S07]  /*0010*/  S2R R3, SR_TID.X ;  /* 0x0000000000037919 */ /* 0x000e6e0000002100 */
[----:B------:R-:W1:Y:S01]  /*0020*/  S2UR UR4, SR_CTAID.X ;  /* 0x00000000000479c3 */ /* 0x000e620000002500 */
[----:B------:R-:W2:Y:S01]  /*0030*/  LDCU.64 UR6, c[0x0][0x3a0] ;  /* 0x00007400ff0677ac */ /* 0x000ea20008000a00 */
[----:B0-----:R-:W-:-:S06]  /*0040*/  IADD3 R1, PT, PT, R1, -0x4000, RZ ;  /* 0xffffc00001017810 */ /* 0x001fcc0007ffe0ff */
[----:B------:R-:W1:Y:S01]  /*0050*/  LDC R0, c[0x0][0x360] ;  /* 0x0000d800ff007b82 */ /* 0x000e620000000800 */
[----:B--2---:R-:W-:Y:S02]  /*0060*/  IMAD.U32 R12, RZ, RZ, UR7 ;  /* 0x00000007ff0c7e24 */ /* 0x004fe4000f8e00ff */
[----:B-1----:R-:W-:Y:S02]  /*0070*/  IMAD R0, R0, UR4, R3 ;  /* 0x0000000400007c24 */ /* 0x002fe4000f8e0203 */
[----:B------:R-:W-:-:S05]  /*0080*/  IMAD R3, R12, UR6, RZ ;  /* 0x000000060c037c24 */ /* 0x000fca000f8e02ff */
[----:B------:R-:W-:-:S13]  /*0090*/  ISETP.GE.AND P0, PT, R0, R3, PT ;  /* 0x000000030000720c */ /* 0x000fda0003f06270 */
[----:B------:R-:W-:Y:S05]  /*00a0*/  @P0 EXIT ;  /* 0x000000000000094d */ /* 0x000fea0003800000 */
[----:B------:R-:W-:Y:S01]  /*00b0*/  IABS R6, R12 ;  /* 0x0000000c00067213 */ /* 0x000fe20000000000 */
[----:B------:R-:W0:Y:S01]  /*00c0*/  LDCU.64 UR10, c[0x0][0x358] ;  /* 0x00006b00ff0a77ac */ /* 0x000e220008000a00 */
[----:B------:R-:W-:Y:S02]  /*00d0*/  IABS R7, R0 ;  /* 0x0000000000077213 */ /* 0x000fe40000000000 */
[----:B------:R-:W1:Y:S01]  /*00e0*/  I2F.RP R4, R6 ;  /* 0x0000000600047306 */ /* 0x000e620000209400 */
[----:B------:R-:W-:-:S07]  /*00f0*/  ISETP.GE.AND P2, PT, R0, RZ, PT ;  /* 0x000000ff0000720c */ /* 0x000fce0003f46270 */
[----:B-1----:R-:W1:Y:S02]  /*0100*/  MUFU.RCP R4, R4 ;  /* 0x0000000400047308 */ /* 0x002e640000001000 */
[----:B-1----:R-:W-:-:S06]  /*0110*/  IADD3 R2, PT, PT, R4, 0xffffffe, RZ ;  /* 0x0ffffffe04027810 */ /* 0x002fcc0007ffe0ff */
[----:B------:R1:W2:Y:S02]  /*0120*/  F2I.FTZ.U32.TRUNC.NTZ R3, R2 ;  /* 0x0000000200037305 */ /* 0x0002a4000021f000 */
[----:B-1----:R-:W-:Y:S02]  /*0130*/  HFMA2 R2, -RZ, RZ, 0, 0 ;  /* 0x00000000ff027431 */ /* 0x002fe400000001ff */
[----:B--2---:R-:W-:-:S04]  /*0140*/  IMAD.MOV R5, RZ, RZ, -R3 ;  /* 0x000000ffff057224 */ /* 0x004fc800078e0a03 */
[----:B------:R-:W-:-:S04]  /*0150*/  IMAD R5, R5, R6, RZ ;  /* 0x0000000605057224 */ /* 0x000fc800078e02ff */
[----:B------:R-:W-:-:S04]  /*0160*/  IMAD.HI.U32 R3, R3, R5, R2 ;  /* 0x0000000503037227 */ /* 0x000fc800078e0002 */
[----:B------:R-:W-:-:S04]  /*0170*/  IMAD.MOV.U32 R5, RZ, RZ, R7 ;  /* 0x000000ffff057224 */ /* 0x000fc800078e0007 */
[----:B------:R-:W-:-:S05]  /*0180*/  IMAD.HI.U32 R3, R3, R5, RZ ;  /* 0x0000000503037227 */ /* 0x000fca00078e00ff */
[----:B------:R-:W-:-:S05]  /*0190*/  IADD3 R3, PT, PT, -R3, RZ, RZ ;  /* 0x000000ff03037210 */ /* 0x000fca0007ffe1ff */
[C---:B------:R-:W-:Y:S02]  /*01a0*/  IMAD R3, R6.reuse, R3, R5 ;  /* 0x0000000306037224 */ /* 0x040fe400078e0205 */
[----:B------:R-:W1:Y:S03]  /*01b0*/  LDC R5, c[0x0][0x3a8] ;  /* 0x0000ea00ff057b82 */ /* 0x000e660000000800 */
[----:B------:R-:W-:-:S13]  /*01c0*/  ISETP.GT.U32.AND P0, PT, R6, R3, PT ;  /* 0x000000030600720c */ /* 0x000fda0003f04070 */
[----:B------:R-:W-:Y:S01]  /*01d0*/  @!P0 IMAD.IADD R3, R3, 0x1, -R6 ;  /* 0x0000000103038824 */ /* 0x000fe200078e0a06 */
[----:B------:R-:W-:-:S04]  /*01e0*/  ISETP.NE.AND P0, PT, R12, RZ, PT ;  /* 0x000000ff0c00720c */ /* 0x000fc80003f05270 */
[----:B------:R-:W-:Y:S01]  /*01f0*/  ISETP.GT.U32.AND P1, PT, R6, R3, PT ;  /* 0x000000030600720c */ /* 0x000fe20003f24070 */
[----:B-1----:R-:W-:-:S05]  /*0200*/  IMAD R2, R0, R5, RZ ;  /* 0x0000000500027224 */ /* 0x002fca00078e02ff */
[----:B------:R-:W-:-:S07]  /*0210*/  SHF.R.S32.HI R13, RZ, 0x1f, R2 ;  /* 0x0000001fff0d7819 */ /* 0x000fce0000011402 */
[----:B------:R-:W-:-:S05]  /*0220*/  @!P1 IADD3 R3, PT, PT, R3, -R6, RZ ;  /* 0x8000000603039210 */ /* 0x000fca0007ffe0ff */
[----:B------:R-:W-:Y:S01]  /*0230*/  @!P2 IMAD.MOV R3, RZ, RZ, -R3 ;  /* 0x000000ffff03a224 */ /* 0x000fe200078e0a03 */
[----:B------:R-:W-:Y:S02]  /*0240*/  @!P0 LOP3.LUT R3, RZ, R12, RZ, 0x33, !PT ;  /* 0x0000000cff038212 */ /* 0x000fe400078e33ff */
[----:B------:R-:W-:Y:S02]  /*0250*/  ISETP.GE.AND P0, PT, R12, 0x1, PT ;  /* 0x000000010c00780c */ /* 0x000fe40003f06270 */
[----:B------:R-:W-:Y:S01]  /*0260*/  IADD3 R0, PT, PT, R0, -R3, RZ ;  /* 0x8000000300007210 */ /* 0x000fe20007ffe0ff */
[----:B------:R-:W-:-:S10]  /*0270*/  IMAD.MOV.U32 R3, RZ, RZ, -0xeb60d36 ;  /* 0xf149f2caff037424 */ /* 0x000fd400078e00ff */
[----:B0-----:R-:W-:Y:S05]  /*0280*/  @!P0 BRA `(.L_x_73) ;  /* 0x0000000800d08947 */ /* 0x001fea0003800000 */
[----:B------:R-:W-:-:S13]  /*0290*/  ISETP.GE.AND P0, PT, R5, 0x1, PT ;  /* 0x000000010500780c */ /* 0x000fda0003f06270 */
[----:B------:R-:W-:Y:S05]  /*02a0*/  @!P0 BRA `(.L_x_74) ;  /* 0x0000000400f48947 */ /* 0x000fea0003800000 */
[C---:B------:R-:W-:Y:S01]  /*02b0*/  LOP3.LUT R20, R5.reuse, 0x7, RZ, 0xc0, !PT ;  /* 0x0000000705147812 */ /* 0x040fe200078ec0ff */
[----:B------:R-:W-:Y:S01]  /*02c0*/  IMAD.MOV.U32 R17, RZ, RZ, RZ ;  /* 0x000000ffff117224 */ /* 0x000fe200078e00ff */
[C---:B------:R-:W-:Y:S02]  /*02d0*/  IADD3 R3, PT, PT, R5.reuse, -0x1, RZ ;  /* 0xffffffff05037810 */ /* 0x040fe40007ffe0ff */
[----:B------:R-:W-:Y:S01]  /*02e0*/  LOP3.LUT R19, R5, 0x3, RZ, 0xc0, !PT ;  /* 0x0000000305137812 */ /* 0x000fe200078ec0ff */
[----:B------:R-:W-:Y:S01]  /*02f0*/  VIADD R4, R20, 0xffffffff ;  /* 0xffffffff14047836 */ /* 0x000fe20000000000 */
[----:B------:R-:W-:Y:S02]  /*0300*/  ISETP.GE.U32.AND P1, PT, R3, 0x7, PT ;  /* 0x000000070300780c */ /* 0x000fe40003f26070 */
[----:B------:R-:W-:Y:S02]  /*0310*/  LOP3.LUT R18, R5, 0x7ffffff8, RZ, 0xc0, !PT ;  /* 0x7ffffff805127812 */ /* 0x000fe400078ec0ff */
[----:B------:R-:W-:-:S02]  /*0320*/  ISETP.GE.U32.AND P0, PT, R4, 0x3, PT ;  /* 0x000000030400780c */ /* 0x000fc40003f06070 */
[----:B------:R-:W-:-:S11]  /*0330*/  MOV R3, 0xf149f2ca ;  /* 0xf149f2ca00037802 */ /* 0x000fd60000000f00 */
.L_x_79:
[----:B------:R-:W0:Y:S01]  /*0340*/  LDC R12, c[0x0][0x3a8] ;  /* 0x0000ea00ff0c7b82 */ /* 0x000e220000000800 */
[----:B------:R-:W-:Y:S01]  /*0350*/  IADD3 R5, PT, PT, R0, R17, RZ ;  /* 0x0000001100057210 */ /* 0x000fe20007ffe0ff */
[----:B------:R-:W-:Y:S02]  /*0360*/  HFMA2 R21, -RZ, RZ, 0, 0 ;  /* 0x00000000ff157431 */ /* 0x000fe400000001ff */
[----:B------:R-:W-:Y:S02]  /*0370*/  IMAD.MOV.U32 R16, RZ, RZ, RZ ;  /* 0x000000ffff107224 */ /* 0x000fe400078e00ff */
[----:B0-----:R-:W-:-:S05]  /*0380*/  IMAD R4, R5, R12, RZ ;  /* 0x0000000c05047224 */ /* 0x001fca00078e02ff */
[----:B------:R-:W-:Y:S01]  /*0390*/  SHF.R.S32.HI R5, RZ, 0x1f, R4 ;  /* 0x0000001fff057819 */ /* 0x000fe20000011404 */
[----:B------:R-:W-:Y:S06]  /*03a0*/  @!P1 BRA `(.L_x_75) ;  /* 0x00000000009c9947 */ /* 0x000fec0003800000 */
[----:B------:R-:W-:Y:S01]  /*03b0*/  IMAD.MOV.U32 R16, RZ, RZ, RZ ;  /* 0x000000ffff107224 */ /* 0x000fe200078e00ff */
[----:B------:R-:W0:Y:S01]  /*03c0*/  LDCU.128 UR12, c[0x0][0x380] ;  /* 0x00007000ff0c77ac */ /* 0x000e220008000c00 */
[----:B------:R-:W-:-:S05]  /*03d0*/  UMOV UR4, URZ ;  /* 0x000000ff00047c82 */ /* 0x000fca0008000000 */
.L_x_76:
[----:B------:R-:W-:Y:S02]  /*03e0*/  IADD3 R9, P3, PT, R4, UR4, RZ ;  /* 0x0000000404097c10 */ /* 0x000fe4000ff7e0ff */
[----:B------:R-:W-:-:S03]  /*03f0*/  IADD3 R7, P2, PT, R2, UR4, RZ ;  /* 0x0000000402077c10 */ /* 0x000fc6000ff5e0ff */
[----:B------:R-:W-:Y:S01]  /*0400*/  IMAD.X R10, RZ, RZ, R5, P3 ;  /* 0x000000ffff0a7224 */ /* 0x000fe200018e0605 */
[----:B------:R-:W-:Y:S02]  /*0410*/  IADD3.X R14, PT, PT, RZ, R13, RZ, P2, !PT ;  /* 0x0000000dff0e7210 */ /* 0x000fe400017fe4ff */
[----:B0-----:R-:W-:Y:S02]  /*0420*/  LEA R6, P2, R7, UR12, 0x2 ;  /* 0x0000000c07067c11 */ /* 0x001fe4000f8410ff */
        /* <DEDUP_REMOVED lines=8> */
[----:B------:R-:W4:Y:S04]  /*04b0*/  LDG.E.CONSTANT R11, desc[UR10][R8.64+0x8] ;  /* 0x0000080a080b7981 */ /* 0x000f28000c1e9900 */
[----:B------:R-:W5:Y:S04]  /*04c0*/  LDG.E.CONSTANT R14, desc[UR10][R6.64+0xc] ;  /* 0x00000c0a060e7981 */ /* 0x000f68000c1e9900 */
[----:B------:R-:W5:Y:S04]  /*04d0*/  LDG.E.CONSTANT R15, desc[UR10][R8.64+0xc] ;  /* 0x00000c0a080f7981 */ /* 0x000f68000c1e9900 */
[----:B------:R-:W5:Y:S04]  /*04e0*/  LDG.E.CONSTANT R26, desc[UR10][R8.64+0x14] ;  /* 0x0000140a081a7981 */ /* 0x000f68000c1e9900 */
[----:B------:R-:W5:Y:S04]  /*04f0*/  LDG.E.CONSTANT R25, desc[UR10][R8.64+0x18] ;  /* 0x0000180a08197981 */ /* 0x000f68000c1e9900 */
[----:B------:R-:W5:Y:S01]  /*0500*/  LDG.E.CONSTANT R27, desc[UR10][R8.64+0x1c] ;  /* 0x00001c0a081b7981 */ /* 0x000f62000c1e9900 */
[----:B--2---:R-:W-:-:S03]  /*0510*/  FFMA R22, R21, R22, R16 ;  /* 0x0000001615167223 */ /* 0x004fc60000000010 */
[----:B------:R-:W2:Y:S04]  /*0520*/  LDG.E.CONSTANT R16, desc[UR10][R6.64+0x10] ;  /* 0x0000100a06107981 */ /* 0x000ea8000c1e9900 */
[----:B------:R-:W2:Y:S01]  /*0530*/  LDG.E.CONSTANT R21, desc[UR10][R8.64+0x10] ;  /* 0x0000100a08157981 */ /* 0x000ea2000c1e9900 */
[----:B---3--:R-:W-:-:S03]  /*0540*/  FFMA R29, R23, R24, R22 ;  /* 0x00000018171d7223 */ /* 0x008fc60000000016 */
[----:B------:R-:W3:Y:S04]  /*0550*/  LDG.E.CONSTANT R23, desc[UR10][R6.64+0x14] ;  /* 0x0000140a06177981 */ /* 0x000ee8000c1e9900 */
[----:B------:R-:W3:Y:S04]  /*0560*/  LDG.E.CONSTANT R22, desc[UR10][R6.64+0x18] ;  /* 0x0000180a06167981 */ /* 0x000ee8000c1e9900 */
[----:B------:R-:W3:Y:S01]  /*0570*/  LDG.E.CONSTANT R24, desc[UR10][R6.64+0x1c] ;  /* 0x00001c0a06187981 */ /* 0x000ee2000c1e9900 */
[----:B------:R-:W-:Y:S01]  /*0580*/  UIADD3 UR4, UPT, UPT, UR4, 0x8, URZ ;  /* 0x0000000804047890 */ /* 0x000fe2000fffe0ff */
[----:B----4-:R-:W-:-:S04]  /*0590*/  FFMA R11, R10, R11, R29 ;  /* 0x0000000b0a0b7223 */ /* 0x010fc8000000001d */
[----:B-----5:R-:W-:Y:S01]  /*05a0*/  FFMA R11, R14, R15, R11 ;  /* 0x0000000f0e0b7223 */ /* 0x020fe2000000000b */
[----:B------:R-:W-:-:S03]  /*05b0*/  ISETP.NE.AND P2, PT, R18, UR4, PT ;  /* 0x0000000412007c0c */ /* 0x000fc6000bf45270 */
[----:B--2---:R-:W-:-:S04]  /*05c0*/  FFMA R16, R16, R21, R11 ;  /* 0x0000001510107223 */ /* 0x004fc8000000000b */
[----:B---3--:R-:W-:-:S04]  /*05d0*/  FFMA R23, R23, R26, R16 ;  /* 0x0000001a17177223 */ /* 0x008fc80000000010 */
[----:B------:R-:W-:-:S04]  /*05e0*/  FFMA R23, R22, R25, R23 ;  /* 0x0000001916177223 */ /* 0x000fc80000000017 */
[----:B------:R-:W-:Y:S01]  /*05f0*/  FFMA R16, R24, R27, R23 ;  /* 0x0000001b18107223 */ /* 0x000fe20000000017 */
[----:B------:R-:W-:Y:S06]  /*0600*/  @P2 BRA `(.L_x_76) ;  /* 0xfffffffc00742947 */ /* 0x000fec000383ffff */
[----:B------:R-:W-:-:S07]  /*0610*/  MOV R21, R18 ;  /* 0x0000001200157202 */ /* 0x000fce0000000f00 */
.L_x_75:
[----:B------:R-:W-:-:S13]  /*0620*/  ISETP.NE.AND P2, PT, R20, RZ, PT ;  /* 0x000000ff1400720c */ /* 0x000fda0003f45270 */
[----:B------:R-:W-:Y:S05]  /*0630*/  @!P2 BRA `(.L_x_77) ;  /* 0x0000000000e4a947 */ /* 0x000fea0003800000 */
[----:B------:R-:W-:Y:S01]  /*0640*/  ISETP.NE.AND P2, PT, R19, RZ, PT ;  /* 0x000000ff1300720c */ /* 0x000fe20003f45270 */
[----:B------:R-:W-:-:S12]  /*0650*/  @!P0 BRA `(.L_x_78) ;  /* 0x0000000000588947 */ /* 0x000fd80003800000 */
[----:B------:R-:W0:Y:S01]  /*0660*/  LDCU.128 UR4, c[0x0][0x380] ;  /* 0x00007000ff0477ac */ /* 0x000e220008000c00 */
[-C--:B------:R-:W-:Y:S02]  /*0670*/  IADD3 R9, P3, PT, R2, R21.reuse, RZ ;  /* 0x0000001502097210 */ /* 0x080fe40007f7e0ff */
[----:B------:R-:W-:-:S03]  /*0680*/  IADD3 R7, P5, PT, R4, R21, RZ ;  /* 0x0000001504077210 */ /* 0x000fc60007fbe0ff */
        /* <DEDUP_REMOVED lines=13> */
[----:B------:R-:W5:Y:S01]  /*0760*/  LDG.E.CONSTANT R24, desc[UR10][R6.64+0xc] ;  /* 0x00000c0a06187981 */ /* 0x000f62000c1e9900 */
[----:B------:R-:W-:-:S02]  /*0770*/  VIADD R21, R21, 0x4 ;  /* 0x0000000415157836 */ /* 0x000fc40000000000 */
[----:B--2---:R-:W-:-:S04]  /*0780*/  FFMA R10, R11, R10, R16 ;  /* 0x0000000a0b0a7223 */ /* 0x004fc80000000010 */
[----:B---3--:R-:W-:-:S04]  /*0790*/  FFMA R10, R15, R14, R10 ;  /* 0x0000000e0f0a7223 */ /* 0x008fc8000000000a */
[----:B----4-:R-:W-:-:S04]  /*07a0*/  FFMA R10, R23, R22, R10 ;  /* 0x00000016170a7223 */ /* 0x010fc8000000000a */
[----:B-----5:R-:W-:-:S07]  /*07b0*/  FFMA R16, R25, R24, R10 ;  /* 0x0000001819107223 */ /* 0x020fce000000000a */
.L_x_78:
[----:B------:R-:W-:Y:S05]  /*07c0*/  @!P2 BRA `(.L_x_77) ;  /* 0x000000000080a947 */ /* 0x000fea0003800000 */
[----:B------:R-:W0:Y:S01]  /*07d0*/  LDC.64 R6, c[0x0][0x380] ;  /* 0x0000e000ff067b82 */ /* 0x000e220000000a00 */
[----:B------:R-:W-:Y:S02]  /*07e0*/  ISETP.NE.AND P3, PT, R19, 0x1, PT ;  /* 0x000000011300780c */ /* 0x000fe40003f65270 */
[----:B------:R-:W-:-:S05]  /*07f0*/  LOP3.LUT P2, RZ, R12, 0x1, RZ, 0xc0, !PT ;  /* 0x000000010cff7812 */ /* 0x000fca000784c0ff */
[----:B------:R-:W1:Y:S06]  /*0800*/  LDC.64 R14, c[0x0][0x388] ;  /* 0x0000e200ff0e7b82 */ /* 0x000e6c0000000a00 */
[-C--:B------:R-:W-:Y:S02]  /*0810*/  @P3 IADD3 R12, P4, PT, R2, R21.reuse, RZ ;  /* 0x00000015020c3210 */ /* 0x080fe40007f9e0ff */
[----:B------:R-:W2:Y:S01]  /*0820*/  LDC.64 R10, c[0x0][0x380] ;  /* 0x0000e000ff0a7b82 */ /* 0x000ea20000000a00 */
[----:B------:R-:W-:Y:S01]  /*0830*/  @P3 IADD3 R23, P5, PT, R4, R21, RZ ;  /* 0x0000001504173210 */ /* 0x000fe20007fbe0ff */
[----:B------:R-:W-:Y:S01]  /*0840*/  @P3 VIADD R21, R21, 0x2 ;  /* 0x0000000215153836 */ /* 0x000fe20000000000 */
[----:B------:R-:W-:-:S05]  /*0850*/  @P3 IADD3.X R22, PT, PT, RZ, R13, RZ, P4, !PT ;  /* 0x0000000dff163210 */ /* 0x000fca00027fe4ff */
[----:B------:R-:W3:Y:S01]  /*0860*/  LDC.64 R8, c[0x0][0x388] ;  /* 0x0000e200ff087b82 */ /* 0x000ee20000000a00 */
[----:B0-----:R-:W-:-:S04]  /*0870*/  @P3 LEA R6, P4, R12, R6, 0x2 ;  /* 0x000000060c063211 */ /* 0x001fc800078810ff */
[----:B------:R-:W-:Y:S02]  /*0880*/  @P3 LEA.HI.X R7, R12, R7, R22, 0x2, P4 ;  /* 0x000000070c073211 */ /* 0x000fe400020f1416 */
[----:B------:R-:W-:Y:S02]  /*0890*/  @P3 IADD3.X R22, PT, PT, RZ, R5, RZ, P5, !PT ;  /* 0x00000005ff163210 */ /* 0x000fe40002ffe4ff */
[C---:B-1----:R-:W-:Y:S02]  /*08a0*/  @P3 LEA R14, P5, R23.reuse, R14, 0x2 ;  /* 0x0000000e170e3211 */ /* 0x042fe400078a10ff */
[----:B------:R-:W-:Y:S02]  /*08b0*/  @P2 IADD3 R12, P4, PT, R2, R21, RZ ;  /* 0x00000015020c2210 */ /* 0x000fe40007f9e0ff */
[----:B------:R-:W-:Y:S02]  /*08c0*/  @P3 LEA.HI.X R15, R23, R15, R22, 0x2, P5 ;  /* 0x0000000f170f3211 */ /* 0x000fe400028f1416 */
[----:B------:R-:W-:Y:S01]  /*08d0*/  @P2 IADD3 R4, P5, PT, R4, R21, RZ ;  /* 0x0000001504042210 */ /* 0x000fe20007fbe0ff */
[----:B------:R-:W-:Y:S01]  /*08e0*/  @P2 IMAD.X R22, RZ, RZ, R13, P4 ;  /* 0x000000ffff162224 */ /* 0x000fe200020e060d */
[----:B--2---:R-:W-:Y:S01]  /*08f0*/  @P2 LEA R10, P4, R12, R10, 0x2 ;  /* 0x0000000a0c0a2211 */ /* 0x004fe200078810ff */
[----:B------:R-:W2:Y:S01]  /*0900*/  @P3 LDG.E.CONSTANT R21, desc[UR10][R6.64] ;  /* 0x0000000a06153981 */ /* 0x000ea2000c1e9900 */
[----:B------:R-:W-:-:S02]  /*0910*/  @P2 IADD3.X R5, PT, PT, RZ, R5, RZ, P5, !PT ;  /* 0x00000005ff052210 */ /* 0x000fc40002ffe4ff */
[----:B------:R-:W-:Y:S02]  /*0920*/  @P2 LEA.HI.X R11, R12, R11, R22, 0x2, P4 ;  /* 0x0000000b0c0b2211 */ /* 0x000fe400020f1416 */
[----:B------:R-:W2:Y:S01]  /*0930*/  @P3 LDG.E.CONSTANT R12, desc[UR10][R14.64] ;  /* 0x0000000a0e0c3981 */ /* 0x000ea2000c1e9900 */
[----:B---3--:R-:W-:-:S03]  /*0940*/  @P2 LEA R8, P4, R4, R8, 0x2 ;  /* 0x0000000804082211 */ /* 0x008fc600078810ff */
[----:B------:R-:W3:Y:S01]  /*0950*/  @P2 LDG.E.CONSTANT R11, desc[UR10][R10.64] ;  /* 0x0000000a0a0b2981 */ /* 0x000ee2000c1e9900 */
[----:B------:R-:W-:-:S03]  /*0960*/  @P2 LEA.HI.X R9, R4, R9, R5, 0x2, P4 ;  /* 0x0000000904092211 */ /* 0x000fc600020f1405 */
[----:B------:R-:W4:Y:S04]  /*0970*/  @P3 LDG.E.CONSTANT R5, desc[UR10][R6.64+0x4] ;  /* 0x0000040a06053981 */ /* 0x000f28000c1e9900 */
[----:B------:R-:W4:Y:S04]  /*0980*/  @P3 LDG.E.CONSTANT R4, desc[UR10][R14.64+0x4] ;  /* 0x0000040a0e043981 */ /* 0x000f28000c1e9900 */
[----:B------:R-:W3:Y:S01]  /*0990*/  @P2 LDG.E.CONSTANT R8, desc[UR10][R8.64] ;  /* 0x0000000a08082981 */ /* 0x000ee2000c1e9900 */
[----:B--2---:R-:W-:-:S04]  /*09a0*/  @P3 FFMA R12, R21, R12, R16 ;  /* 0x0000000c150c3223 */ /* 0x004fc80000000010 */
[----:B----4-:R-:W-:-:S04]  /*09b0*/  @P3 FFMA R16, R5, R4, R12 ;  /* 0x0000000405103223 */ /* 0x010fc8000000000c */
[----:B---3--:R-:W-:-:S07]  /*09c0*/  @P2 FFMA R16, R11, R8, R16 ;  /* 0x000000080b102223 */ /* 0x008fce0000000010 */
.L_x_77:
[----:B------:R-:W0:Y:S01]  /*09d0*/  LDCU UR4, c[0x0][0x3ac] ;  /* 0x00007580ff0477ac */ /* 0x000e220008000800 */
[----:B------:R-:W1:Y:S01]  /*09e0*/  LDC R12, c[0x0][0x3a4] ;  /* 0x0000e900ff0c7b82 */ /* 0x000e620000000800 */
[C---:B------:R-:W-:Y:S01]  /*09f0*/  IMAD R5, R17.reuse, 0x4, R1 ;  /* 0x0000000411057824 */ /* 0x040fe200078e0201 */
[----:B------:R-:W-:Y:S01]  /*0a00*/  IADD3 R17, PT, PT, R17, 0x1, RZ ;  /* 0x0000000111117810 */ /* 0x000fe20007ffe0ff */
[----:B0-----:R-:W-:-:S05]  /*0a10*/  FMUL R16, R16, UR4 ;  /* 0x0000000410107c20 */ /* 0x001fca0008400000 */
[----:B------:R0:W-:Y:S01]  /*0a20*/  STL [R5], R16 ;  /* 0x0000001005007387 */ /* 0x0001e20000100800 */
[CC--:B------:R-:W-:Y:S02]  /*0a30*/  FSETP.GT.AND P2, PT, R16.reuse, R3.reuse, PT ;  /* 0x000000031000720b */ /* 0x0c0fe40003f44000 */
[----:B-1----:R-:W-:Y:S02]  /*0a40*/  ISETP.NE.AND P3, PT, R17, R12, PT ;  /* 0x0000000c1100720c */ /* 0x002fe40003f65270 */
[----:B------:R-:W-:-:S11]  /*0a50*/  FSEL R3, R16, R3, P2 ;  /* 0x0000000310037208 */ /* 0x000fd60001000000 */
[----:B0-----:R-:W-:Y:S05]  /*0a60*/  @!P3 BRA `(.L_x_73) ;  /* 0x0000000000d8b947 */ /* 0x001fea0003800000 */
[----:B------:R-:W-:Y:S05]  /*0a70*/  BRA `(.L_x_79) ;  /* 0xfffffff800307947 */ /* 0x000fea000383ffff */
.L_x_74:
[----:B------:R-:W0:Y:S01]  /*0a80*/  LDCU UR4, c[0x0][0x3ac] ;  /* 0x00007580ff0477ac */ /* 0x000e220008000800 */
[C---:B------:R-:W-:Y:S01]  /*0a90*/  ISETP.GE.U32.AND P0, PT, R12.reuse, 0x8, PT ;  /* 0x000000080c00780c */ /* 0x040fe20003f06070 */
[----:B------:R-:W-:Y:S01]  /*0aa0*/  HFMA2 R14, -RZ, RZ, 0, 0 ;  /* 0x00000000ff0e7431 */ /* 0x000fe200000001ff */
[----:B------:R-:W-:Y:S01]  /*0ab0*/  LOP3.LUT R17, R12, 0x7, RZ, 0xc0, !PT ;  /* 0x000000070c117812 */ /* 0x000fe200078ec0ff */
[----:B------:R-:W-:-:S03]  /*0ac0*/  IMAD.MOV.U32 R3, RZ, RZ, -0xeb60d36 ;  /* 0xf149f2caff037424 */ /* 0x000fc600078e00ff */
[----:B------:R-:W-:Y:S01]  /*0ad0*/  ISETP.NE.AND P2, PT, R17, RZ, PT ;  /* 0x000000ff1100720c */ /* 0x000fe20003f45270 */
[----:B0-----:R-:W-:-:S06]  /*0ae0*/  FMUL R8, RZ, UR4 ;  /* 0x00000004ff087c20 */ /* 0x001fcc0008400000 */
[----:B------:R-:W-:Y:S06]  /*0af0*/  @!P0 BRA `(.L_x_80) ;  /* 0x0000000000488947 */ /* 0x000fec0003800000 */
[----:B------:R-:W-:Y:S01]  /*0b00*/  LOP3.LUT R14, R12, 0x7ffffff8, RZ, 0xc0, !PT ;  /* 0x7ffffff80c0e7812 */ /* 0x000fe200078ec0ff */
[----:B------:R-:W-:Y:S01]  /*0b10*/  IMAD.MOV.U32 R3, RZ, RZ, -0xeb60d36 ;  /* 0xf149f2caff037424 */ /* 0x000fe200078e00ff */
[----:B------:R-:W-:-:S07]  /*0b20*/  MOV R15, RZ ;  /* 0x000000ff000f7202 */ /* 0x000fce0000000f00 */
.L_x_81:
[C---:B0-----:R-:W-:Y:S01]  /*0b30*/  IMAD R16, R15.reuse, 0x4, R1 ;  /* 0x000000040f107824 */ /* 0x041fe200078e0201 */
[-C--:B------:R-:W-:Y:S01]  /*0b40*/  MOV R9, R8.reuse ;  /* 0x0000000800097202 */ /* 0x080fe20000000f00 */
[--C-:B------:R-:W-:Y:S01]  /*0b50*/  IMAD.MOV.U32 R10, RZ, RZ, R8.reuse ;  /* 0x000000ffff0a7224 */ /* 0x100fe200078e0008 */
[-C--:B------:R-:W-:Y:S01]  /*0b60*/  MOV R4, R8.reuse ;  /* 0x0000000800047202 */ /* 0x080fe20000000f00 */
[--C-:B------:R-:W-:Y:S01]  /*0b70*/  IMAD.MOV.U32 R5, RZ, RZ, R8.reuse ;  /* 0x000000ffff057224 */ /* 0x100fe200078e0008 */
[-C--:B------:R-:W-:Y:S01]  /*0b80*/  MOV R6, R8.reuse ;  /* 0x0000000800067202 */ /* 0x080fe20000000f00 */
[----:B------:R-:W-:Y:S01]  /*0b90*/  IMAD.MOV.U32 R7, RZ, RZ, R8 ;  /* 0x000000ffff077224 */ /* 0x000fe200078e0008 */
[----:B------:R-:W-:Y:S01]  /*0ba0*/  MOV R11, R8 ;  /* 0x00000008000b7202 */ /* 0x000fe20000000f00 */
[----:B------:R-:W-:Y:S01]  /*0bb0*/  VIADD R15, R15, 0x8 ;  /* 0x000000080f0f7836 */ /* 0x000fe20000000000 */
[----:B------:R-:W-:Y:S02]  /*0bc0*/  FSETP.GT.AND P0, PT, R8, R3, PT ;  /* 0x000000030800720b */ /* 0x000fe40003f04000 */
[----:B------:R0:W-:Y:S02]  /*0bd0*/  STL.128 [R16+0x10], R4 ;  /* 0x0000100410007387 */ /* 0x0001e40000100c00 */
[----:B------:R-:W-:-:S02]  /*0be0*/  ISETP.NE.AND P1, PT, R15, R14, PT ;  /* 0x0000000e0f00720c */ /* 0x000fc40003f25270 */
[----:B------:R0:W-:Y:S01]  /*0bf0*/  STL.128 [R16], R8 ;  /* 0x0000000810007387 */ /* 0x0001e20000100c00 */
[----:B------:R-:W-:-:S10]  /*0c00*/  FSEL R3, R8, R3, P0 ;  /* 0x0000000308037208 */ /* 0x000fd40000000000 */
[----:B------:R-:W-:Y:S05]  /*0c10*/  @P1 BRA `(.L_x_81) ;  /* 0xfffffffc00c41947 */ /* 0x000fea000383ffff */
.L_x_80:
[----:B------:R-:W-:Y:S05]  /*0c20*/  @!P2 BRA `(.L_x_73) ;  /* 0x000000000068a947 */ /* 0x000fea0003800000 */
[----:B------:R-:W-:Y:S01]  /*0c30*/  ISETP.GE.U32.AND P1, PT, R17, 0x4, PT ;  /* 0x000000041100780c */ /* 0x000fe20003f26070 */
[--C-:B0-----:R-:W-:Y:S01]  /*0c40*/  IMAD.MOV.U32 R6, RZ, RZ, R8.reuse ;  /* 0x000000ffff067224 */ /* 0x101fe200078e0008 */
[----:B------:R-:W-:Y:S01]  /*0c50*/  MOV R9, R8 ;  /* 0x0000000800097202 */ /* 0x000fe20000000f00 */
[----:B------:R-:W-:Y:S01]  /*0c60*/  IMAD.MOV.U32 R7, RZ, RZ, R8 ;  /* 0x000000ffff077224 */ /* 0x000fe200078e0008 */
[----:B------:R-:W-:-:S04]  /*0c70*/  LOP3.LUT R4, R12, 0x3, RZ, 0xc0, !PT ;  /* 0x000000030c047812 */ /* 0x000fc800078ec0ff */
[----:B------:R-:W-:-:S05]  /*0c80*/  ISETP.NE.AND P2, PT, R4, RZ, PT ;  /* 0x000000ff0400720c */ /* 0x000fca0003f45270 */
[----:B------:R-:W-:Y:S02]  /*0c90*/  @P1 LEA R5, R14, R1, 0x2 ;  /* 0x000000010e051211 */ /* 0x000fe400078e10ff */
[-C--:B------:R-:W-:Y:S02]  /*0ca0*/  @P1 FSETP.GT.AND P0, PT, R8, R3.reuse, PT ;  /* 0x000000030800120b */ /* 0x080fe40003f04000 */
[----:B------:R-:W-:Y:S01]  /*0cb0*/  @P1 IADD3 R14, PT, PT, R14, 0x4, RZ ;  /* 0x000000040e0e1810 */ /* 0x000fe20007ffe0ff */
[----:B------:R1:W-:Y:S01]  /*0cc0*/  @P1 STL.64 [R5], R8 ;  /* 0x0000000805001387 */ /* 0x0003e20000100a00 */
[----:B------:R-:W-:-:S03]  /*0cd0*/  @P1 FSEL R3, R8, R3, P0 ;  /* 0x0000000308031208 */ /* 0x000fc60000000000 */
[----:B------:R1:W-:Y:S01]  /*0ce0*/  @P1 STL.64 [R5+0x8], R6 ;  /* 0x0000080605001387 */ /* 0x0003e20000100a00 */
[----:B------:R-:W-:Y:S05]  /*0cf0*/  @!P2 BRA `(.L_x_73) ;  /* 0x000000000034a947 */ /* 0x000fea0003800000 */
[----:B------:R-:W-:Y:S01]  /*0d00*/  ISETP.NE.AND P0, PT, R4, 0x1, PT ;  /* 0x000000010400780c */ /* 0x000fe20003f05270 */
[----:B-1----:R-:W-:Y:S01]  /*0d10*/  IMAD.MOV.U32 R9, RZ, RZ, R8 ;  /* 0x000000ffff097224 */ /* 0x002fe200078e0008 */
[----:B------:R-:W-:-:S04]  /*0d20*/  LOP3.LUT R4, R12, 0x1, RZ, 0xc0, !PT ;  /* 0x000000010c047812 */ /* 0x000fc800078ec0ff */
[----:B------:R-:W-:-:S07]  /*0d30*/  ISETP.NE.U32.AND P1, PT, R4, 0x1, PT ;  /* 0x000000010400780c */ /* 0x000fce0003f25070 */
[C---:B------:R-:W-:Y:S01]  /*0d40*/  @P0 IMAD R4, R14.reuse, 0x4, R1 ;  /* 0x000000040e040824 */ /* 0x040fe200078e0201 */
[----:B------:R-:W-:Y:S02]  /*0d50*/  @P0 IADD3 R14, PT, PT, R14, 0x2, RZ ;  /* 0x000000020e0e0810 */ /* 0x000fe40007ffe0ff */
[----:B------:R-:W-:Y:S02]  /*0d60*/  @P0 FSETP.GT.AND P2, PT, R8, R3, PT ;  /* 0x000000030800020b */ /* 0x000fe40003f44000 */
[----:B------:R2:W-:Y:S01]  /*0d70*/  @P0 STL.64 [R4], R8 ;  /* 0x0000000804000387 */ /* 0x0005e20000100a00 */
[----:B------:R-:W-:Y:S02]  /*0d80*/  @!P1 LEA R5, R14, R1, 0x2 ;  /* 0x000000010e059211 */ /* 0x000fe400078e10ff */
[----:B------:R-:W-:-:S03]  /*0d90*/  @P0 FSEL R3, R8, R3, P2 ;  /* 0x0000000308030208 */ /* 0x000fc60001000000 */
[----:B------:R2:W-:Y:S01]  /*0da0*/  @!P1 STL [R5], R8 ;  /* 0x0000000805009387 */ /* 0x0005e20000100800 */
[----:B------:R-:W-:-:S04]  /*0db0*/  @!P1 FSETP.GT.AND P0, PT, R8, R3, PT ;  /* 0x000000030800920b */ /* 0x000fc80003f04000 */
[----:B------:R-:W-:-:S09]  /*0dc0*/  @!P1 FSEL R3, R8, R3, P0 ;  /* 0x0000000308039208 */ /* 0x000fd20000000000 */
.L_x_73:
[----:B------:R-:W-:Y:S01]  /*0dd0*/  ISETP.GE.AND P0, PT, R12, 0x1, PT ;  /* 0x000000010c00780c */ /* 0x000fe20003f06270 */
[----:B------:R-:W-:-:S12]  /*0de0*/  IMAD.MOV.U32 R17, RZ, RZ, RZ ;  /* 0x000000ffff117224 */ /* 0x000fd800078e00ff */
[----:B------:R-:W-:Y:S05]  /*0df0*/  @!P0 BRA `(.L_x_82) ;  /* 0x0000000c00348947 */ /* 0x000fea0003800000 */
[C---:B------:R-:W-:Y:S01]  /*0e00*/  ISETP.GE.U32.AND P0, PT, R12.reuse, 0x8, PT ;  /* 0x000000080c00780c */ /* 0x040fe20003f06070 */
[----:B------:R-:W-:Y:S01]  /*0e10*/  HFMA2 R17, -RZ, RZ, 0, 0 ;  /* 0x00000000ff117431 */ /* 0x000fe200000001ff */
[----:B------:R-:W-:Y:S01]  /*0e20*/  LOP3.LUT R20, R12, 0x7, RZ, 0xc0, !PT ;  /* 0x000000070c147812 */ /* 0x000fe200078ec0ff */
[----:B------:R-:W-:-:S03]  /*0e30*/  IMAD.MOV.U32 R14, RZ, RZ, RZ ;  /* 0x000000ffff0e7224 */ /* 0x000fc600078e00ff */
[----:B------:R-:W-:-:S07]  /*0e40*/  ISETP.NE.AND P1, PT, R20, RZ, PT ;  /* 0x000000ff1400720c */ /* 0x000fce0003f25270 */
[----:B------:R-:W-:Y:S06]  /*0e50*/  @!P0 BRA `(.L_x_83) ;  /* 0x0000000400748947 */ /* 0x000fec0003800000 */
[----:B------:R-:W-:Y:S01]  /*0e60*/  LOP3.LUT R14, R12, 0x7ffffff8, RZ, 0xc0, !PT ;  /* 0x7ffffff80c0e7812 */ /* 0x000fe200078ec0ff */
[----:B------:R-:W-:Y:S01]  /*0e70*/  IMAD.MOV.U32 R15, RZ, RZ, RZ ;  /* 0x000000ffff0f7224 */ /* 0x000fe200078e00ff */
[----:B------:R-:W-:-:S07]  /*0e80*/  MOV R17, RZ ;  /* 0x000000ff00117202 */ /* 0x000fce0000000f00 */
.L_x_84:
[----:B0--3--:R-:W-:-:S05]  /*0e90*/  LEA R16, R15, R1, 0x2 ;  /* 0x000000010f107211 */ /* 0x009fca00078e10ff */
[----:B-12---:R-:W2:Y:S04]  /*0ea0*/  LDL.128 R4, [R16] ;  /* 0x0000000010047983 */ /* 0x006ea80000100c00 */
[----:B------:R-:W3:Y:S01]  /*0eb0*/  LDL.128 R8, [R16+0x10] ;  /* 0x0000100010087983 */ /* 0x000ee20000100c00 */
[----:B------:R-:W-:Y:S01]  /*0ec0*/  IMAD.MOV.U32 R18, RZ, RZ, 0x3bbb989d ;  /* 0x3bbb989dff127424 */ /* 0x000fe200078e00ff */
[----:B------:R-:W-:Y:S01]  /*0ed0*/  MOV R19, 0x437c0000 ;  /* 0x437c000000137802 */ /* 0x000fe20000000f00 */
[----:B------:R-:W-:-:S05]  /*0ee0*/  VIADD R15, R15, 0x8 ;  /* 0x000000080f0f7836 */ /* 0x000fca0000000000 */
[----:B------:R-:W-:Y:S01]  /*0ef0*/  ISETP.NE.AND P0, PT, R15, R14, PT ;  /* 0x0000000e0f00720c */ /* 0x000fe20003f05270 */
[--C-:B--2---:R-:W-:Y:S01]  /*0f00*/  FADD R25, R4, -R3.reuse ;  /* 0x8000000304197221 */ /* 0x104fe20000000000 */
[--C-:B------:R-:W-:Y:S01]  /*0f10*/  FADD R23, R5, -R3.reuse ;  /* 0x8000000305177221 */ /* 0x100fe20000000000 */
[--C-:B------:R-:W-:Y:S01]  /*0f20*/  FADD R21, R6, -R3.reuse ;  /* 0x8000000306157221 */ /* 0x100fe20000000000 */
[----:B------:R-:W-:Y:S01]  /*0f30*/  FADD R27, R7, -R3 ;  /* 0x80000003071b7221 */ /* 0x000fe20000000000 */
[-C--:B------:R-:W-:Y:S01]  /*0f40*/  FFMA.SAT R4, R25, R18.reuse, 0.5 ;  /* 0x3f00000019047423 */ /* 0x080fe20000002012 */
[----:B------:R-:W-:-:S03]  /*0f50*/  FFMA.SAT R24, R23, R18, 0.5 ;  /* 0x3f00000017187423 */ /* 0x000fc60000002012 */
[-C--:B------:R-:W-:Y:S01]  /*0f60*/  FFMA.RM R4, R4, R19.reuse, 12582913 ;  /* 0x4b40000104047423 */ /* 0x080fe20000004013 */
[----:B------:R-:W-:Y:S01]  /*0f70*/  FFMA.RM R5, R24, R19, 12582913 ;  /* 0x4b40000118057423 */ /* 0x000fe20000004013 */
[----:B------:R-:W-:Y:S02]  /*0f80*/  FFMA.SAT R24, R21, R18, 0.5 ;  /* 0x3f00000015187423 */ /* 0x000fe40000002012 */
[C---:B------:R-:W-:Y:S01]  /*0f90*/  FADD R22, R4.reuse, -12583039 ;  /* 0xcb40007f04167421 */ /* 0x040fe20000000000 */
[----:B------:R-:W-:Y:S01]  /*0fa0*/  FADD R6, R5, -12583039 ;  /* 0xcb40007f05067421 */ /* 0x000fe20000000000 */
[----:B------:R-:W-:Y:S02]  /*0fb0*/  IMAD.SHL.U32 R4, R4, 0x800000, RZ ;  /* 0x0080000004047824 */ /* 0x000fe400078e00ff */
[----:B------:R-:W-:-:S04]  /*0fc0*/  FFMA R22, R25, 1.4426950216293334961, -R22 ;  /* 0x3fb8aa3b19167823 */ /* 0x000fc80000000816 */
[----:B------:R-:W-:Y:S01]  /*0fd0*/  FFMA R25, R25, 1.925963033500011079e-08, R22 ;  /* 0x32a5706019197823 */ /* 0x000fe20000000016 */
[----:B------:R-:W-:Y:S01]  /*0fe0*/  FFMA R22, R23, 1.4426950216293334961, -R6 ;  /* 0x3fb8aa3b17167823 */ /* 0x000fe20000000806 */
[-C--:B------:R-:W-:Y:S01]  /*0ff0*/  FFMA.RM R6, R24, R19.reuse, 12582913 ;  /* 0x4b40000118067423 */ /* 0x080fe20000004013 */
[----:B------:R-:W-:Y:S02]  /*1000*/  FFMA.SAT R24, R27, R18, 0.5 ;  /* 0x3f0000001b187423 */ /* 0x000fe40000002012 */
[----:B------:R-:W-:Y:S01]  /*1010*/  FFMA R23, R23, 1.925963033500011079e-08, R22 ;  /* 0x32a5706017177823 */ /* 0x000fe20000000016 */
[----:B------:R-:W-:Y:S01]  /*1020*/  FADD R22, R6, -12583039 ;  /* 0xcb40007f06167421 */ /* 0x000fe20000000000 */
[----:B------:R-:W0:Y:S01]  /*1030*/  MUFU.EX2 R25, R25 ;  /* 0x0000001900197308 */ /* 0x000e220000000800 */
[----:B------:R-:W-:Y:S02]  /*1040*/  FFMA.RM R7, R24, R19, 12582913 ;  /* 0x4b40000118077423 */ /* 0x000fe40000004013 */
[----:B------:R-:W-:-:S02]  /*1050*/  FFMA R22, R21, 1.4426950216293334961, -R22 ;  /* 0x3fb8aa3b15167823 */ /* 0x000fc40000000816 */
[C---:B------:R-:W-:Y:S01]  /*1060*/  FADD R24, R7.reuse, -12583039 ;  /* 0xcb40007f07187421 */ /* 0x040fe20000000000 */
[----:B------:R-:W-:Y:S01]  /*1070*/  SHF.L.U32 R7, R7, 0x17, RZ ;  /* 0x0000001707077819 */ /* 0x000fe200000006ff */
[----:B------:R-:W-:Y:S01]  /*1080*/  FFMA R22, R21, 1.925963033500011079e-08, R22 ;  /* 0x32a5706015167823 */ /* 0x000fe20000000016 */
[--C-:B---3--:R-:W-:Y:S01]  /*1090*/  FADD R21, R8, -R3.reuse ;  /* 0x8000000308157221 */ /* 0x108fe20000000000 */
[----:B------:R-:W1:Y:S01]  /*10a0*/  MUFU.EX2 R23, R23 ;  /* 0x0000001700177308 */ /* 0x000e620000000800 */
[----:B------:R-:W-:Y:S02]  /*10b0*/  FFMA R24, R27, 1.4426950216293334961, -R24 ;  /* 0x3fb8aa3b1b187823 */ /* 0x000fe40000000818 */
[----:B------:R-:W-:Y:S02]  /*10c0*/  FFMA.SAT R8, R21, R18, 0.5 ;  /* 0x3f00000015087423 */ /* 0x000fe40000002012 */
[----:B------:R-:W-:Y:S01]  /*10d0*/  FFMA R24, R27, 1.925963033500011079e-08, R24 ;  /* 0x32a570601b187823 */ /* 0x000fe20000000018 */
[--C-:B------:R-:W-:Y:S01]  /*10e0*/  FADD R27, R11, -R3.reuse ;  /* 0x800000030b1b7221 */ /* 0x100fe20000000000 */
[----:B------:R-:W-:Y:S01]  /*10f0*/  FFMA.RM R8, R8, R19, 12582913 ;  /* 0x4b40000108087423 */ /* 0x000fe20000004013 */
[----:B0-----:R-:W-:Y:S01]  /*1100*/  FMUL R4, R4, R25 ;  /* 0x0000001904047220 */ /* 0x001fe20000400000 */
[----:B------:R-:W-:Y:S01]  /*1110*/  FADD R25, R9, -R3 ;  /* 0x8000000309197221 */ /* 0x000fe20000000000 */
[----:B------:R-:W-:Y:S01]  /*1120*/  MUFU.EX2 R22, R22 ;  /* 0x0000001600167308 */ /* 0x000fe20000000800 */
[C---:B------:R-:W-:Y:S01]  /*1130*/  FADD R26, R8.reuse, -12583039 ;  /* 0xcb40007f081a7421 */ /* 0x040fe20000000000 */
[----:B------:R-:W-:-:S02]  /*1140*/  IMAD.SHL.U32 R8, R8, 0x800000, RZ ;  /* 0x0080000008087824 */ /* 0x000fc400078e00ff */
[----:B------:R-:W-:Y:S01]  /*1150*/  FFMA.SAT R28, R25, R18, 0.5 ;  /* 0x3f000000191c7423 */ /* 0x000fe20000002012 */
[----:B------:R-:W-:-:S03]  /*1160*/  FFMA R26, R21, 1.4426950216293334961, -R26 ;  /* 0x3fb8aa3b151a7823 */ /* 0x000fc6000000081a */
[----:B------:R-:W-:Y:S01]  /*1170*/  FFMA.RM R9, R28, R19, 12582913 ;  /* 0x4b4000011c097423 */ /* 0x000fe20000004013 */
[----:B------:R-:W-:Y:S01]  /*1180*/  FFMA R21, R21, 1.925963033500011079e-08, R26 ;  /* 0x32a5706015157823 */ /* 0x000fe2000000001a */
[----:B------:R-:W-:-:S05]  /*1190*/  SHF.L.U32 R26, R5, 0x17, RZ ;  /* 0x00000017051a7819 */ /* 0x000fca00000006ff */
[----:B-1----:R-:W-:Y:S01]  /*11a0*/  FMUL R5, R26, R23 ;  /* 0x000000171a057220 */ /* 0x002fe20000400000 */
[----:B------:R-:W-:Y:S01]  /*11b0*/  FADD R26, R9, -12583039 ;  /* 0xcb40007f091a7421 */ /* 0x000fe20000000000 */
[----:B------:R-:W0:Y:S03]  /*11c0*/  MUFU.EX2 R21, R21 ;  /* 0x0000001500157308 */ /* 0x000e260000000800 */
[----:B------:R-:W-:-:S04]  /*11d0*/  FFMA R26, R25, 1.4426950216293334961, -R26 ;  /* 0x3fb8aa3b191a7823 */ /* 0x000fc8000000081a */
[----:B------:R-:W-:Y:S01]  /*11e0*/  FFMA R23, R25, 1.925963033500011079e-08, R26 ;  /* 0x32a5706019177823 */ /* 0x000fe2000000001a */
[----:B------:R-:W-:Y:S02]  /*11f0*/  FADD R25, R10, -R3 ;  /* 0x800000030a197221 */ /* 0x000fe40000000000 */
[----:B------:R-:W1:Y:S02]  /*1200*/  MUFU.EX2 R10, R24 ;  /* 0x00000018000a7308 */ /* 0x000e640000000800 */
[-C--:B------:R-:W-:Y:S01]  /*1210*/  FFMA.SAT R26, R25, R18.reuse, 0.5 ;  /* 0x3f000000191a7423 */ /* 0x080fe20000002012 */
[----:B------:R-:W-:-:S03]  /*1220*/  FFMA.SAT R18, R27, R18, 0.5 ;  /* 0x3f0000001b127423 */ /* 0x000fc60000002012 */
[-C--:B------:R-:W-:Y:S01]  /*1230*/  FFMA.RM R11, R26, R19.reuse, 12582913 ;  /* 0x4b4000011a0b7423 */ /* 0x080fe20000004013 */
[----:B------:R-:W-:Y:S01]  /*1240*/  FFMA.RM R19, R18, R19, 12582913 ;  /* 0x4b40000112137423 */ /* 0x000fe20000004013 */
[----:B------:R-:W2:Y:S01]  /*1250*/  MUFU.EX2 R23, R23 ;  /* 0x0000001700177308 */ /* 0x000ea20000000800 */
[----:B0-----:R-:W-:Y:S01]  /*1260*/  FMUL R8, R8, R21 ;  /* 0x0000001508087220 */ /* 0x001fe20000400000 */
[----:B------:R-:W-:Y:S01]  /*1270*/  FADD R18, R11, -12583039 ;  /* 0xcb40007f0b127421 */ /* 0x000fe20000000000 */
[----:B------:R-:W-:Y:S01]  /*1280*/  FADD R26, R19, -12583039 ;  /* 0xcb40007f131a7421 */ /* 0x000fe20000000000 */
[----:B------:R-:W-:Y:S01]  /*1290*/  IMAD.SHL.U32 R11, R11, 0x800000, RZ ;  /* 0x008000000b0b7824 */ /* 0x000fe200078e00ff */
[----:B------:R-:W-:Y:S01]  /*12a0*/  SHF.L.U32 R19, R19, 0x17, RZ ;  /* 0x0000001713137819 */ /* 0x000fe200000006ff */
[----:B------:R-:W-:Y:S01]  /*12b0*/  FFMA R18, R25, 1.4426950216293334961, -R18 ;  /* 0x3fb8aa3b19127823 */ /* 0x000fe20000000812 */
[----:B------:R-:W-:Y:S01]  /*12c0*/  FFMA R26, R27, 1.4426950216293334961, -R26 ;  /* 0x3fb8aa3b1b1a7823 */ /* 0x000fe2000000081a */
[----:B-1----:R-:W-:-:S02]  /*12d0*/  FMUL R7, R7, R10 ;  /* 0x0000000a07077220 */ /* 0x002fc40000400000 */
[----:B------:R-:W-:Y:S01]  /*12e0*/  FFMA R18, R25, 1.925963033500011079e-08, R18 ;  /* 0x32a5706019127823 */ /* 0x000fe20000000012 */
[----:B------:R-:W-:Y:S01]  /*12f0*/  FFMA R24, R27, 1.925963033500011079e-08, R26 ;  /* 0x32a570601b187823 */ /* 0x000fe2000000001a */
[----:B------:R-:W-:Y:S02]  /*1300*/  IMAD.SHL.U32 R25, R6, 0x800000, RZ ;  /* 0x0080000006197824 */ /* 0x000fe400078e00ff */
[----:B------:R-:W-:Y:S02]  /*1310*/  FADD R10, R4, R17 ;  /* 0x00000011040a7221 */ /* 0x000fe40000000000 */
[----:B------:R-:W0:Y:S01]  /*1320*/  MUFU.EX2 R18, R18 ;  /* 0x0000001200127308 */ /* 0x000e220000000800 */
[----:B------:R-:W-:Y:S01]  /*1330*/  FMUL R6, R25, R22 ;  /* 0x0000001619067220 */ /* 0x000fe20000400000 */
[----:B------:R-:W-:Y:S01]  /*1340*/  SHF.L.U32 R22, R9, 0x17, RZ ;  /* 0x0000001709167819 */ /* 0x000fe200000006ff */
[----:B------:R-:W-:-:S03]  /*1350*/  FADD R17, R10, R5 ;  /* 0x000000050a117221 */ /* 0x000fc60000000000 */
[----:B------:R3:W-:Y:S01]  /*1360*/  STL.128 [R16], R4 ;  /* 0x0000000410007387 */ /* 0x0007e20000100c00 */
[----:B--2---:R-:W-:Y:S01]  /*1370*/  FMUL R9, R22, R23 ;  /* 0x0000001716097220 */ /* 0x004fe20000400000 */
[----:B------:R-:W1:Y:S01]  /*1380*/  MUFU.EX2 R24, R24 ;  /* 0x0000001800187308 */ /* 0x000e620000000800 */
[----:B0-----:R-:W-:Y:S01]  /*1390*/  FMUL R10, R11, R18 ;  /* 0x000000120b0a7220 */ /* 0x001fe20000400000 */
[----:B------:R-:W-:-:S04]  /*13a0*/  FADD R18, R17, R6 ;  /* 0x0000000611127221 */ /* 0x000fc80000000000 */
[----:B------:R-:W-:Y:S01]  /*13b0*/  FADD R17, R18, R7 ;  /* 0x0000000712117221 */ /* 0x000fe20000000000 */
[----:B-1----:R-:W-:-:S03]  /*13c0*/  FMUL R11, R19, R24 ;  /* 0x00000018130b7220 */ /* 0x002fc60000400000 */
[----:B------:R-:W-:Y:S02]  /*13d0*/  FADD R18, R17, R8 ;  /* 0x0000000811127221 */ /* 0x000fe40000000000 */
[----:B------:R3:W-:Y:S02]  /*13e0*/  STL.128 [R16+0x10], R8 ;  /* 0x0000100810007387 */ /* 0x0007e40000100c00 */
[----:B------:R-:W-:-:S04]  /*13f0*/  FADD R17, R18, R9 ;  /* 0x0000000912117221 */ /* 0x000fc80000000000 */
[----:B------:R-:W-:-:S04]  /*1400*/  FADD R18, R17, R10 ;  /* 0x0000000a11127221 */ /* 0x000fc80000000000 */
[----:B------:R-:W-:Y:S01]  /*1410*/  FADD R17, R18, R11 ;  /* 0x0000000b12117221 */ /* 0x000fe20000000000 */
[----:B------:R-:W-:Y:S06]  /*1420*/  @P0 BRA `(.L_x_84) ;  /* 0xfffffff800980947 */ /* 0x000fec000383ffff */
.L_x_83:
[----:B------:R-:W-:Y:S05]  /*1430*/  @!P1 BRA `(.L_x_82) ;  /* 0x0000000400a49947 */ /* 0x000fea0003800000 */
[----:B------:R-:W-:Y:S02]  /*1440*/  ISETP.GE.U32.AND P0, PT, R20, 0x4, PT ;  /* 0x000000041400780c */ /* 0x000fe40003f06070 */
[----:B------:R-:W-:-:S04]  /*1450*/  LOP3.LUT R18, R12, 0x3, RZ, 0xc0, !PT ;  /* 0x000000030c127812 */ /* 0x000fc800078ec0ff */
[----:B------:R-:W-:-:S07]  /*1460*/  ISETP.NE.AND P1, PT, R18, RZ, PT ;  /* 0x000000ff1200720c */ /* 0x000fce0003f25270 */
[----:B------:R-:W-:Y:S06]  /*1470*/  @!P0 BRA `(.L_x_85) ;  /* 0x0000000000d08947 */ /* 0x000fec0003800000 */
[----:B0-23--:R-:W-:-:S05]  /*1480*/  LEA R4, R14, R1, 0x2 ;  /* 0x000000010e047211 */ /* 0x00dfca00078e10ff */
[----:B-1----:R-:W2:Y:S04]  /*1490*/  LDL R6, [R4] ;  /* 0x0000000004067983 */ /* 0x002ea80000100800 */
[----:B------:R-:W3:Y:S04]  /*14a0*/  LDL R10, [R4+0x4] ;  /* 0x00000400040a7983 */ /* 0x000ee80000100800 */
[----:B------:R-:W4:Y:S04]  /*14b0*/  LDL R16, [R4+0x8] ;  /* 0x0000080004107983 */ /* 0x000f280000100800 */
[----:B------:R-:W5:Y:S01]  /*14c0*/  LDL R20, [R4+0xc] ;  /* 0x00000c0004147983 */ /* 0x000f620000100800 */
[----:B------:R-:W-:-:S02]  /*14d0*/  IMAD.MOV.U32 R8, RZ, RZ, 0x3bbb989d ;  /* 0x3bbb989dff087424 */ /* 0x000fc400078e00ff */
[----:B------:R-:W-:Y:S02]  /*14e0*/  VIADD R14, R14, 0x4 ;  /* 0x000000040e0e7836 */ /* 0x000fe40000000000 */
[----:B--2---:R-:W-:Y:S01]  /*14f0*/  FADD R15, R6, -R3 ;  /* 0x80000003060f7221 */ /* 0x004fe20000000000 */
[----:B------:R-:W-:-:S03]  /*1500*/  HFMA2 R6, -RZ, RZ, 3.7421875, 0 ;  /* 0x437c0000ff067431 */ /* 0x000fc600000001ff */
[----:B------:R-:W-:Y:S01]  /*1510*/  FFMA.SAT R5, R15, R8, 0.5 ;  /* 0x3f0000000f057423 */ /* 0x000fe20000002008 */
[----:B---3--:R-:W-:Y:S01]  /*1520*/  FADD R11, -R3, R10 ;  /* 0x0000000a030b7221 */ /* 0x008fe20000000100 */
[----:B----4-:R-:W-:-:S03]  /*1530*/  FADD R7, R16, -R3 ;  /* 0x8000000310077221 */ /* 0x010fc60000000000 */
[----:B------:R-:W-:Y:S01]  /*1540*/  FFMA.SAT R9, R11, R8, 0.5 ;  /* 0x3f0000000b097423 */ /* 0x000fe20000002008 */
[----:B------:R-:W-:Y:S01]  /*1550*/  FFMA.RM R5, R5, R6, 12582913 ;  /* 0x4b40000105057423 */ /* 0x000fe20000004006 */
[----:B------:R-:W-:Y:S02]  /*1560*/  FFMA.SAT R21, R7, R8, 0.5 ;  /* 0x3f00000007157423 */ /* 0x000fe40000002008 */
[----:B------:R-:W-:Y:S01]  /*1570*/  FFMA.RM R9, R9, R6, 12582913 ;  /* 0x4b40000109097423 */ /* 0x000fe20000004006 */
[----:B-----5:R-:W-:Y:S01]  /*1580*/  FADD R19, -R3, R20 ;  /* 0x0000001403137221 */ /* 0x020fe20000000100 */
[----:B------:R-:W-:Y:S02]  /*1590*/  FADD R10, R5, -12583039 ;  /* 0xcb40007f050a7421 */ /* 0x000fe40000000000 */
[C---:B------:R-:W-:Y:S01]  /*15a0*/  FADD R16, R9.reuse, -12583039 ;  /* 0xcb40007f09107421 */ /* 0x040fe20000000000 */
[----:B------:R-:W-:Y:S01]  /*15b0*/  SHF.L.U32 R9, R9, 0x17, RZ ;  /* 0x0000001709097819 */ /* 0x000fe200000006ff */
[----:B------:R-:W-:-:S02]  /*15c0*/  FFMA R10, R15, 1.4426950216293334961, -R10 ;  /* 0x3fb8aa3b0f0a7823 */ /* 0x000fc4000000080a */
[----:B------:R-:W-:Y:S02]  /*15d0*/  FFMA R16, R11, 1.4426950216293334961, -R16 ;  /* 0x3fb8aa3b0b107823 */ /* 0x000fe40000000810 */
[----:B------:R-:W-:Y:S01]  /*15e0*/  FFMA R15, R15, 1.925963033500011079e-08, R10 ;  /* 0x32a570600f0f7823 */ /* 0x000fe2000000000a */
[----:B------:R-:W-:Y:S01]  /*15f0*/  FFMA.RM R10, R21, R6, 12582913 ;  /* 0x4b400001150a7423 */ /* 0x000fe20000004006 */
[----:B------:R-:W-:Y:S01]  /*1600*/  FFMA.SAT R21, R19, R8, 0.5 ;  /* 0x3f00000013157423 */ /* 0x000fe20000002008 */
[----:B------:R-:W-:Y:S02]  /*1610*/  FFMA R11, R11, 1.925963033500011079e-08, R16 ;  /* 0x32a570600b0b7823 */ /* 0x000fe40000000010 */
[C---:B------:R-:W-:Y:S01]  /*1620*/  FADD R20, R10.reuse, -12583039 ;  /* 0xcb40007f0a147421 */ /* 0x040fe20000000000 */
[----:B------:R-:W-:Y:S01]  /*1630*/  FFMA.RM R8, R21, R6, 12582913 ;  /* 0x4b40000115087423 */ /* 0x000fe20000004006 */
[----:B------:R-:W0:Y:S01]  /*1640*/  MUFU.EX2 R15, R15 ;  /* 0x0000000f000f7308 */ /* 0x000e220000000800 */
[----:B------:R-:W-:-:S02]  /*1650*/  IMAD.SHL.U32 R10, R10, 0x800000, RZ ;  /* 0x008000000a0a7824 */ /* 0x000fc400078e00ff */
[C---:B------:R-:W-:Y:S01]  /*1660*/  FFMA R20, R7.reuse, 1.4426950216293334961, -R20 ;  /* 0x3fb8aa3b07147823 */ /* 0x040fe20000000814 */
[C---:B------:R-:W-:Y:S01]  /*1670*/  FADD R16, R8.reuse, -12583039 ;  /* 0xcb40007f08107421 */ /* 0x040fe20000000000 */
[----:B------:R-:W-:Y:S02]  /*1680*/  SHF.L.U32 R8, R8, 0x17, RZ ;  /* 0x0000001708087819 */ /* 0x000fe400000006ff */
[----:B------:R-:W-:Y:S01]  /*1690*/  FFMA R20, R7, 1.925963033500011079e-08, R20 ;  /* 0x32a5706007147823 */ /* 0x000fe20000000014 */
[C---:B------:R-:W-:Y:S01]  /*16a0*/  FFMA R16, R19.reuse, 1.4426950216293334961, -R16 ;  /* 0x3fb8aa3b13107823 */ /* 0x040fe20000000810 */
[----:B------:R-:W1:Y:S03]  /*16b0*/  MUFU.EX2 R6, R11 ;  /* 0x0000000b00067308 */ /* 0x000e660000000800 */
[----:B------:R-:W-:Y:S01]  /*16c0*/  FFMA R19, R19, 1.925963033500011079e-08, R16 ;  /* 0x32a5706013137823 */ /* 0x000fe20000000010 */
[----:B------:R-:W-:-:S04]  /*16d0*/  IMAD.SHL.U32 R16, R5, 0x800000, RZ ;  /* 0x0080000005107824 */ /* 0x000fc800078e00ff */
[----:B------:R-:W2:Y:S01]  /*16e0*/  MUFU.EX2 R7, R20 ;  /* 0x0000001400077308 */ /* 0x000ea20000000800 */
[----:B0-----:R-:W-:-:S04]  /*16f0*/  FMUL R15, R16, R15 ;  /* 0x0000000f100f7220 */ /* 0x001fc80000400000 */
[----:B------:R-:W-:Y:S01]  /*1700*/  FADD R17, R17, R15 ;  /* 0x0000000f11117221 */ /* 0x000fe20000000000 */
[----:B------:R4:W-:Y:S02]  /*1710*/  STL [R4], R15 ;  /* 0x0000000f04007387 */ /* 0x0009e40000100800 */
[----:B------:R-:W0:Y:S01]  /*1720*/  MUFU.EX2 R19, R19 ;  /* 0x0000001300137308 */ /* 0x000e220000000800 */
[----:B-1----:R-:W-:-:S04]  /*1730*/  FMUL R6, R9, R6 ;  /* 0x0000000609067220 */ /* 0x002fc80000400000 */
[----:B------:R-:W-:Y:S01]  /*1740*/  FADD R17, R17, R6 ;  /* 0x0000000611117221 */ /* 0x000fe20000000000 */
[----:B------:R4:W-:Y:S01]  /*1750*/  STL [R4+0x4], R6 ;  /* 0x0000040604007387 */ /* 0x0009e20000100800 */
[----:B--2---:R-:W-:-:S04]  /*1760*/  FMUL R7, R10, R7 ;  /* 0x000000070a077220 */ /* 0x004fc80000400000 */
[----:B------:R-:W-:Y:S01]  /*1770*/  FADD R17, R17, R7 ;  /* 0x0000000711117221 */ /* 0x000fe20000000000 */
[----:B------:R4:W-:Y:S01]  /*1780*/  STL [R4+0x8], R7 ;  /* 0x0000080704007387 */ /* 0x0009e20000100800 */
[----:B0-----:R-:W-:-:S04]  /*1790*/  FMUL R8, R8, R19 ;  /* 0x0000001308087220 */ /* 0x001fc80000400000 */
[----:B------:R-:W-:Y:S01]  /*17a0*/  FADD R17, R17, R8 ;  /* 0x0000000811117221 */ /* 0x000fe20000000000 */
[----:B------:R4:W-:Y:S06]  /*17b0*/  STL [R4+0xc], R8 ;  /* 0x00000c0804007387 */ /* 0x0009ec0000100800 */
.L_x_85:
[----:B------:R-:W-:Y:S05]  /*17c0*/  @!P1 BRA `(.L_x_82) ;  /* 0x0000000000c09947 */ /* 0x000fea0003800000 */
[----:B------:R-:W-:Y:S02]  /*17d0*/  ISETP.NE.AND P0, PT, R18, 0x1, PT ;  /* 0x000000011200780c */ /* 0x000fe40003f05270 */
[----:B------:R-:W-:-:S04]  /*17e0*/  LOP3.LUT R12, R12, 0x1, RZ, 0xc0, !PT ;  /* 0x000000010c0c7812 */ /* 0x000fc800078ec0ff */
[----:B------:R-:W-:-:S07]  /*17f0*/  ISETP.NE.U32.AND P1, PT, R12, 0x1, PT ;  /* 0x000000010c00780c */ /* 0x000fce0003f25070 */
[----:B------:R-:W-:Y:S06]  /*1800*/  @!P0 BRA `(.L_x_86) ;  /* 0x0000000000708947 */ /* 0x000fec0003800000 */
[----:B0-234-:R-:W-:-:S05]  /*1810*/  LEA R4, R14, R1, 0x2 ;  /* 0x000000010e047211 */ /* 0x01dfca00078e10ff */
[----:B-1----:R-:W2:Y:S04]  /*1820*/  LDL R6, [R4] ;  /* 0x0000000004067983 */ /* 0x002ea80000100800 */
[----:B------:R-:W3:Y:S01]  /*1830*/  LDL R8, [R4+0x4] ;  /* 0x0000040004087983 */ /* 0x000ee20000100800 */
[----:B------:R-:W-:Y:S01]  /*1840*/  IMAD.MOV.U32 R9, RZ, RZ, 0x3bbb989d ;  /* 0x3bbb989dff097424 */ /* 0x000fe200078e00ff */
[----:B------:R-:W-:Y:S01]  /*1850*/  MOV R10, 0x437c0000 ;  /* 0x437c0000000a7802 */ /* 0x000fe20000000f00 */
[----:B------:R-:W-:Y:S02]  /*1860*/  VIADD R14, R14, 0x2 ;  /* 0x000000020e0e7836 */ /* 0x000fe40000000000 */
[----:B--2---:R-:W-:Y:S01]  /*1870*/  FADD R6, R6, -R3 ;  /* 0x8000000306067221 */ /* 0x004fe20000000000 */
[----:B---3--:R-:W-:-:S03]  /*1880*/  FADD R8, -R3, R8 ;  /* 0x0000000803087221 */ /* 0x008fc60000000100 */
[-C--:B------:R-:W-:Y:S01]  /*1890*/  FFMA.SAT R5, R6, R9.reuse, 0.5 ;  /* 0x3f00000006057423 */ /* 0x080fe20000002009 */
[----:B------:R-:W-:-:S03]  /*18a0*/  FFMA.SAT R9, R8, R9, 0.5 ;  /* 0x3f00000008097423 */ /* 0x000fc60000002009 */
[-C--:B------:R-:W-:Y:S01]  /*18b0*/  FFMA.RM R5, R5, R10.reuse, 12582913 ;  /* 0x4b40000105057423 */ /* 0x080fe2000000400a */
[----:B------:R-:W-:-:S03]  /*18c0*/  FFMA.RM R9, R9, R10, 12582913 ;  /* 0x4b40000109097423 */ /* 0x000fc6000000400a */
[C---:B------:R-:W-:Y:S01]  /*18d0*/  FADD R7, R5.reuse, -12583039 ;  /* 0xcb40007f05077421 */ /* 0x040fe20000000000 */
[----:B------:R-:W-:Y:S02]  /*18e0*/  IMAD.SHL.U32 R5, R5, 0x800000, RZ ;  /* 0x0080000005057824 */ /* 0x000fe400078e00ff */
[C---:B------:R-:W-:Y:S01]  /*18f0*/  FADD R11, R9.reuse, -12583039 ;  /* 0xcb40007f090b7421 */ /* 0x040fe20000000000 */
[----:B------:R-:W-:Y:S01]  /*1900*/  FFMA R7, R6, 1.4426950216293334961, -R7 ;  /* 0x3fb8aa3b06077823 */ /* 0x000fe20000000807 */
[----:B------:R-:W-:Y:S02]  /*1910*/  SHF.L.U32 R9, R9, 0x17, RZ ;  /* 0x0000001709097819 */ /* 0x000fe400000006ff */
[----:B------:R-:W-:Y:S01]  /*1920*/  FFMA R11, R8, 1.4426950216293334961, -R11 ;  /* 0x3fb8aa3b080b7823 */ /* 0x000fe2000000080b */
[----:B------:R-:W-:-:S03]  /*1930*/  FFMA R7, R6, 1.925963033500011079e-08, R7 ;  /* 0x32a5706006077823 */ /* 0x000fc60000000007 */
[----:B------:R-:W-:Y:S01]  /*1940*/  FFMA R11, R8, 1.925963033500011079e-08, R11 ;  /* 0x32a57060080b7823 */ /* 0x000fe2000000000b */
[----:B------:R-:W0:Y:S08]  /*1950*/  MUFU.EX2 R6, R7 ;  /* 0x0000000700067308 */ /* 0x000e300000000800 */
[----:B------:R-:W1:Y:S01]  /*1960*/  MUFU.EX2 R8, R11 ;  /* 0x0000000b00087308 */ /* 0x000e620000000800 */
[----:B0-----:R-:W-:-:S04]  /*1970*/  FMUL R5, R5, R6 ;  /* 0x0000000605057220 */ /* 0x001fc80000400000 */
[----:B------:R-:W-:Y:S01]  /*1980*/  FADD R17, R17, R5 ;  /* 0x0000000511117221 */ /* 0x000fe20000000000 */
[----:B------:R0:W-:Y:S01]  /*1990*/  STL [R4], R5 ;  /* 0x0000000504007387 */ /* 0x0001e20000100800 */
[----:B-1----:R-:W-:-:S04]  /*19a0*/  FMUL R8, R9, R8 ;  /* 0x0000000809087220 */ /* 0x002fc80000400000 */
[----:B------:R-:W-:Y:S01]  /*19b0*/  FADD R17, R17, R8 ;  /* 0x0000000811117221 */ /* 0x000fe20000000000 */
[----:B------:R0:W-:Y:S06]  /*19c0*/  STL [R4+0x4], R8 ;  /* 0x0000040804007387 */ /* 0x0001ec0000100800 */
.L_x_86:
[----:B------:R-:W-:Y:S05]  /*19d0*/  @P1 BRA `(.L_x_82) ;  /* 0x00000000003c1947 */ /* 0x000fea0003800000 */
[----:B------:R-:W-:-:S05]  /*19e0*/  LEA R14, R14, R1, 0x2 ;  /* 0x000000010e0e7211 */ /* 0x000fca00078e10ff */
[----:B0-234-:R-:W2:Y:S01]  /*19f0*/  LDL R4, [R14] ;  /* 0x000000000e047983 */ /* 0x01dea20000100800 */
[----:B-1----:R-:W-:Y:S02]  /*1a00*/  HFMA2 R6, -RZ, RZ, 3.7421875, 0 ;  /* 0x437c0000ff067431 */ /* 0x002fe400000001ff */
[----:B------:R-:W-:Y:S02]  /*1a10*/  IMAD.MOV.U32 R5, RZ, RZ, 0x3bbb989d ;  /* 0x3bbb989dff057424 */ /* 0x000fe400078e00ff */
        /* <DEDUP_REMOVED lines=10> */
[----:B------:R0:W-:Y:S06]  /*1ac0*/  STL [R14], R3 ;  /* 0x000000030e007387 */ /* 0x0001ec0000100800 */
.L_x_82:
[----:B0-----:R-:W-:Y:S01]  /*1ad0*/  IADD3 R3, PT, PT, R17, 0x1800000, RZ ;  /* 0x0180000011037810 */ /* 0x001fe20007ffe0ff */
[----:B------:R-:W-:Y:S03]  /*1ae0*/  BSSY.RECONVERGENT B0, `(.L_x_87) ;  /* 0x000000d000007945 */ /* 0x000fe60003800200 */
[----:B------:R-:W-:-:S04]  /*1af0*/  LOP3.LUT R3, R3, 0x7f800000, RZ, 0xc0, !PT ;  /* 0x7f80000003037812 */ /* 0x000fc800078ec0ff */
[----:B------:R-:W-:-:S13]  /*1b00*/  ISETP.GT.U32.AND P0, PT, R3, 0x1ffffff, PT ;  /* 0x01ffffff0300780c */ /* 0x000fda0003f04070 */
[----:B------:R-:W-:Y:S05]  /*1b10*/  @P0 BRA `(.L_x_88) ;  /* 0x0000000000140947 */ /* 0x000fea0003800000 */
[----:B------:R-:W-:Y:S01]  /*1b20*/  IMAD.MOV.U32 R3, RZ, RZ, R17 ;  /* 0x000000ffff037224 */ /* 0x000fe200078e0011 */
[----:B-1-34-:R-:W-:-:S07]  /*1b30*/  MOV R6, 0x1b50 ;  /* 0x00001b5000067802 */ /* 0x01afce0000000f00 */
[----:B--2---:R-:W-:Y:S05]  /*1b40*/  CALL.REL.NOINC `($__internal_1_$__cuda_sm20_rcp_rn_f32_slowpath) ;  /* 0x00000010004c7944 */ /* 0x004fea0003c00000 */
[----:B------:R-:W-:Y:S01]  /*1b50*/  MOV R3, R5 ;  /* 0x0000000500037202 */ /* 0x000fe20000000f00 */
[----:B------:R-:W-:Y:S06]  /*1b60*/  BRA `(.L_x_89) ;  /* 0x0000000000107947 */ /* 0x000fec0003800000 */
.L_x_88:
[----:B--234-:R-:W0:Y:S02]  /*1b70*/  MUFU.RCP R4, R17 ;  /* 0x0000001100047308 */ /* 0x01ce240000001000 */
[----:B0-----:R-:W-:-:S04]  /*1b80*/  FFMA R3, R4, R17, -1 ;  /* 0xbf80000004037423 */ /* 0x001fc80000000011 */
[----:B------:R-:W-:-:S04]  /*1b90*/  FADD.FTZ R3, -R3, -RZ ;  /* 0x800000ff03037221 */ /* 0x000fc80000010100 */
[----:B------:R-:W-:-:S07]  /*1ba0*/  FFMA R3, R4, R3, R4 ;  /* 0x0000000304037223 */ /* 0x000fce0000000004 */
.L_x_89:
[----:B------:R-:W-:Y:S05]  /*1bb0*/  BSYNC.RECONVERGENT B0 ;  /* 0x0000000000007941 */ /* 0x000fea0003800200 */
.L_x_87:
[----:B-1----:R-:W0:Y:S02]  /*1bc0*/  LDC R6, c[0x0][0x3a8] ;  /* 0x0000ea00ff067b82 */ /* 0x002e240000000800 */
[----:B0-----:R-:W-:-:S13]  /*1bd0*/  ISETP.GE.AND P0, PT, R6, 0x1, PT ;  /* 0x000000010600780c */ /* 0x001fda0003f06270 */
[----:B------:R-:W-:Y:S05]  /*1be0*/  @!P0 EXIT ;  /* 0x000000000000894d */ /* 0x000fea0003800000 */
[----:B------:R-:W0:Y:S02]  /*1bf0*/  LDCU UR4, c[0x0][0x3a4] ;  /* 0x00007480ff0477ac */ /* 0x000e240008000800 */
[----:B0-----:R-:W-:-:S09]  /*1c00*/  UISETP.GE.AND UP0, UPT, UR4, 0x1, UPT ;  /* 0x000000010400788c */ /* 0x001fd2000bf06270 */
[----:B------:R-:W-:Y:S05]  /*1c10*/  BRA.U !UP0, `(.L_x_90) ;  /* 0x0000000d08287547 */ /* 0x000fea000b800000 */
[----:B------:R-:W-:Y:S01]  /*1c20*/  VIADD R8, R1, 0x10 ;  /* 0x0000001001087836 */ /* 0x000fe20000000000 */
[----:B------:R-:W-:-:S03]  /*1c30*/  ULOP3.LUT UR6, UR4, 0x7ffffff8, URZ, 0xc0, !UPT ;  /* 0x7ffffff804067892 */ /* 0x000fc6000f8ec0ff */
[----:B------:R-:W-:-:S09]  /*1c40*/  UMOV UR4, URZ ;  /* 0x000000ff00047c82 */ /* 0x000fd20008000000 */
.L_x_96:
[----:B------:R-:W0:Y:S01]  /*1c50*/  LDCU UR5, c[0x0][0x3a4] ;  /* 0x00007480ff0577ac */ /* 0x000e220008000800 */
[----:B------:R-:W-:Y:S02]  /*1c60*/  HFMA2 R25, -RZ, RZ, 0, 0 ;  /* 0x00000000ff197431 */ /* 0x000fe400000001ff */
[----:B------:R-:W-:Y:S01]  /*1c70*/  IMAD.MOV.U32 R9, RZ, RZ, RZ ;  /* 0x000000ffff097224 */ /* 0x000fe200078e00ff */
[----:B0-----:R-:W-:-:S09]  /*1c80*/  UISETP.GE.U32.AND UP0, UPT, UR5, 0x8, UPT ;  /* 0x000000080500788c */ /* 0x001fd2000bf06070 */
[----:B------:R-:W-:Y:S05]  /*1c90*/  BRA.U !UP0, `(.L_x_91) ;  /* 0x00000005086c7547 */ /* 0x000fea000b800000 */
[----:B------:R-:W0:Y:S01]  /*1ca0*/  LDC R23, c[0x0][0x3a8] ;  /* 0x0000ea00ff177b82 */ /* 0x000e220000000800 */
[C---:B------:R-:W-:Y:S01]  /*1cb0*/  IADD3 R4, PT, PT, R0.reuse, 0x2, RZ ;  /* 0x0000000200047810 */ /* 0x040fe20007ffe0ff */
[C---:B------:R-:W-:Y:S01]  /*1cc0*/  VIADD R6, R0.reuse, 0x3 ;  /* 0x0000000300067836 */ /* 0x040fe20000000000 */
[C---:B------:R-:W-:Y:S01]  /*1cd0*/  IADD3 R12, PT, PT, R0.reuse, 0x4, RZ ;  /* 0x00000004000c7810 */ /* 0x040fe20007ffe0ff */
[C---:B------:R-:W-:Y:S01]  /*1ce0*/  VIADD R20, R0.reuse, 0x5 ;  /* 0x0000000500147836 */ /* 0x040fe20000000000 */
[C---:B------:R-:W-:Y:S01]  /*1cf0*/  IADD3 R14, PT, PT, R0.reuse, 0x6, RZ ;  /* 0x00000006000e7810 */ /* 0x040fe20007ffe0ff */
[----:B------:R-:W-:Y:S01]  /*1d00*/  VIADD R22, R0, 0x7 ;  /* 0x0000000700167836 */ /* 0x000fe20000000000 */
[----:B------:R-:W-:Y:S01]  /*1d10*/  MOV R25, RZ ;  /* 0x000000ff00197202 */ /* 0x000fe20000000f00 */
[----:B------:R-:W-:Y:S01]  /*1d20*/  IMAD.MOV.U32 R10, RZ, RZ, R8 ;  /* 0x000000ffff0a7224 */ /* 0x000fe200078e0008 */
[----:B------:R-:W-:Y:S01]  /*1d30*/  UIADD3 UR5, UPT, UPT, -UR6, URZ, URZ ;  /* 0x000000ff06057290 */ /* 0x000fe2000fffe1ff */
[----:B------:R-:W1:Y:S01]  /*1d40*/  LDCU.64 UR8, c[0x0][0x390] ;  /* 0x00007200ff0877ac */ /* 0x000e620008000a00 */
[----:B0-----:R-:W-:-:S02]  /*1d50*/  IMAD R9, R4, R23, RZ ;  /* 0x0000001704097224 */ /* 0x001fc400078e02ff */
[-C--:B------:R-:W-:Y:S02]  /*1d60*/  IMAD R11, R6, R23.reuse, RZ ;  /* 0x00000017060b7224 */ /* 0x080fe400078e02ff */
[-C--:B------:R-:W-:Y:S02]  /*1d70*/  IMAD R12, R12, R23.reuse, RZ ;  /* 0x000000170c0c7224 */ /* 0x080fe400078e02ff */
[-C--:B------:R-:W-:Y:S02]  /*1d80*/  IMAD R20, R20, R23.reuse, RZ ;  /* 0x0000001714147224 */ /* 0x080fe400078e02ff */
[-C--:B------:R-:W-:Y:S02]  /*1d90*/  IMAD R21, R14, R23.reuse, RZ ;  /* 0x000000170e157224 */ /* 0x080fe400078e02ff */
[-C--:B------:R-:W-:Y:S02]  /*1da0*/  IMAD R22, R22, R23.reuse, RZ ;  /* 0x0000001716167224 */ /* 0x080fe400078e02ff */
[----:B------:R-:W-:-:S02]  /*1db0*/  IMAD R24, R0, R23, R23 ;  /* 0x0000001700187224 */ /* 0x000fc400078e0217 */
[----:B-1----:R-:W-:-:S07]  /*1dc0*/  IMAD R23, R0, R23, RZ ;  /* 0x0000001700177224 */ /* 0x002fce00078e02ff */
.L_x_92:
[C---:B------:R-:W-:Y:S02]  /*1dd0*/  IADD3 R4, P0, PT, R23.reuse, UR4, RZ ;  /* 0x0000000417047c10 */ /* 0x040fe4000ff1e0ff */
[----:B------:R-:W-:Y:S02]  /*1de0*/  IADD3 R14, P1, PT, R24, UR4, RZ ;  /* 0x00000004180e7c10 */ /* 0x000fe4000ff3e0ff */
[----:B------:R-:W-:Y:S02]  /*1df0*/  LEA.HI.X.SX32 R5, R23, RZ, 0x1, P0 ;  /* 0x000000ff17057211 */ /* 0x000fe400000f0eff */
[----:B------:R-:W-:Y:S02]  /*1e00*/  LEA R18, P0, R4, UR8, 0x2 ;  /* 0x0000000804127c11 */ /* 0x000fe4000f8010ff */
[----:B------:R-:W-:Y:S02]  /*1e10*/  LEA.HI.X.SX32 R17, R24, RZ, 0x1, P1 ;  /* 0x000000ff18117211 */ /* 0x000fe400008f0eff */
[----:B------:R-:W-:-:S02]  /*1e20*/  LEA.HI.X R19, R4, UR9, R5, 0x2, P0 ;  /* 0x0000000904137c11 */ /* 0x000fc400080f1405 */
[C---:B------:R-:W-:Y:S01]  /*1e30*/  LEA R16, P0, R14.reuse, UR8, 0x2 ;  /* 0x000000080e107c11 */ /* 0x040fe2000f8010ff */
[----:B------:R-:W2:Y:S01]  /*1e40*/  LDL.128 R4, [R10+-0x10] ;  /* 0xfffff0000a047983 */ /* 0x000ea20000100c00 */
[C---:B------:R-:W-:Y:S02]  /*1e50*/  IADD3 R15, P2, PT, R9.reuse, UR4, RZ ;  /* 0x00000004090f7c10 */ /* 0x040fe4000ff5e0ff */
[----:B------:R-:W-:Y:S01]  /*1e60*/  LEA.HI.X R17, R14, UR9, R17, 0x2, P0 ;  /* 0x000000090e117c11 */ /* 0x000fe200080f1411 */
[----:B------:R-:W3:Y:S01]  /*1e70*/  LDG.E.CONSTANT R18, desc[UR10][R18.64] ;  /* 0x0000000a12127981 */ /* 0x000ee2000c1e9900 */
[----:B------:R-:W-:Y:S02]  /*1e80*/  LEA.HI.X.SX32 R26, R9, RZ, 0x1, P2 ;  /* 0x000000ff091a7211 */ /* 0x000fe400010f0eff */
[C---:B------:R-:W-:Y:S01]  /*1e90*/  LEA R14, P0, R15.reuse, UR8, 0x2 ;  /* 0x000000080f0e7c11 */ /* 0x040fe2000f8010ff */
[----:B------:R-:W4:Y:S03]  /*1ea0*/  LDG.E.CONSTANT R16, desc[UR10][R16.64] ;  /* 0x0000000a10107981 */ /* 0x000f26000c1e9900 */
[----:B------:R-:W-:-:S02]  /*1eb0*/  LEA.HI.X R15, R15, UR9, R26, 0x2, P0 ;  /* 0x000000090f0f7c11 */ /* 0x000fc400080f141a */
[----:B------:R-:W-:-:S03]  /*1ec0*/  IADD3 R27, P0, PT, R11, UR4, RZ ;  /* 0x000000040b1b7c10 */ /* 0x000fc6000ff1e0ff */
[----:B------:R0:W5:Y:S01]  /*1ed0*/  LDG.E.CONSTANT R14, desc[UR10][R14.64] ;  /* 0x0000000a0e0e7981 */ /* 0x000162000c1e9900 */
[----:B------:R-:W-:Y:S02]  /*1ee0*/  LEA.HI.X.SX32 R28, R11, RZ, 0x1, P0 ;  /* 0x000000ff0b1c7211 */ /* 0x000fe400000f0eff */
[----:B------:R-:W-:-:S04]  /*1ef0*/  LEA R26, P0, R27, UR8, 0x2 ;  /* 0x000000081b1a7c11 */ /* 0x000fc8000f8010ff */
[----:B------:R-:W-:-:S05]  /*1f00*/  LEA.HI.X R27, R27, UR9, R28, 0x2, P0 ;  /* 0x000000091b1b7c11 */ /* 0x000fca00080f141c */
[----:B------:R-:W5:Y:S01]  /*1f10*/  LDG.E.CONSTANT R26, desc[UR10][R26.64] ;  /* 0x0000000a1a1a7981 */ /* 0x000f62000c1e9900 */
[----:B--2---:R-:W-:-:S04]  /*1f20*/  FMUL R4, R4, R3 ;  /* 0x0000000304047220 */ /* 0x004fc80000400000 */
[----:B---3--:R-:W-:Y:S01]  /*1f30*/  FFMA R25, R4, R18, R25 ;  /* 0x0000001204197223 */ /* 0x008fe20000000019 */
[----:B------:R-:W-:Y:S01]  /*1f40*/  FMUL R4, R5, R3 ;  /* 0x0000000305047220 */ /* 0x000fe20000400000 */
[----:B------:R-:W-:-:S03]  /*1f50*/  IADD3 R5, P0, PT, R12, UR4, RZ ;  /* 0x000000040c057c10 */ /* 0x000fc6000ff1e0ff */
[----:B----4-:R-:W-:Y:S01]  /*1f60*/  FFMA R25, R4, R16, R25 ;  /* 0x0000001004197223 */ /* 0x010fe20000000019 */
[----:B------:R-:W-:Y:S01]  /*1f70*/  FMUL R4, R6, R3 ;  /* 0x0000000306047220 */ /* 0x000fe20000400000 */
[----:B------:R-:W-:Y:S02]  /*1f80*/  IADD3 R6, P1, PT, R20, UR4, RZ ;  /* 0x0000000414067c10 */ /* 0x000fe4000ff3e0ff */
[----:B------:R-:W-:Y:S02]  /*1f90*/  LEA.HI.X.SX32 R16, R12, RZ, 0x1, P0 ;  /* 0x000000ff0c107211 */ /* 0x000fe400000f0eff */
[----:B0-----:R-:W-:Y:S01]  /*1fa0*/  LEA.HI.X.SX32 R15, R20, RZ, 0x1, P1 ;  /* 0x000000ff140f7211 */ /* 0x001fe200008f0eff */
[----:B-----5:R-:W-:Y:S01]  /*1fb0*/  FFMA R25, R4, R14, R25 ;  /* 0x0000000e04197223 */ /* 0x020fe20000000019 */
[----:B------:R-:W-:Y:S02]  /*1fc0*/  LEA R18, P0, R5, UR8, 0x2 ;  /* 0x0000000805127c11 */ /* 0x000fe4000f8010ff */
[----:B------:R-:W-:-:S02]  /*1fd0*/  LEA R14, P1, R6, UR8, 0x2 ;  /* 0x00000008060e7c11 */ /* 0x000fc4000f8210ff */
[----:B------:R-:W-:Y:S02]  /*1fe0*/  IADD3 R4, P2, PT, R21, UR4, RZ ;  /* 0x0000000415047c10 */ /* 0x000fe4000ff5e0ff */
[----:B------:R-:W-:Y:S02]  /*1ff0*/  LEA.HI.X R19, R5, UR9, R16, 0x2, P0 ;  /* 0x0000000905137c11 */ /* 0x000fe400080f1410 */
[----:B------:R-:W-:Y:S01]  /*2000*/  LEA.HI.X R15, R6, UR9, R15, 0x2, P1 ;  /* 0x00000009060f7c11 */ /* 0x000fe200088f140f */
[----:B------:R-:W-:Y:S01]  /*2010*/  FMUL R6, R7, R3 ;  /* 0x0000000307067220 */ /* 0x000fe20000400000 */
[----:B------:R-:W-:Y:S01]  /*2020*/  LEA.HI.X.SX32 R5, R21, RZ, 0x1, P2 ;  /* 0x000000ff15057211 */ /* 0x000fe200010f0eff */
[----:B------:R-:W2:Y:S01]  /*2030*/  LDG.E.CONSTANT R18, desc[UR10][R18.64] ;  /* 0x0000000a12127981 */ /* 0x000ea2000c1e9900 */
[----:B------:R-:W-:Y:S01]  /*2040*/  LEA R16, P0, R4, UR8, 0x2 ;  /* 0x0000000804107c11 */ /* 0x000fe2000f8010ff */
[----:B------:R-:W-:Y:S02]  /*2050*/  FFMA R25, R6, R26, R25 ;  /* 0x0000001a06197223 */ /* 0x000fe40000000019 */
[----:B------:R-:W3:Y:S01]  /*2060*/  LDG.E.CONSTANT R14, desc[UR10][R14.64] ;  /* 0x0000000a0e0e7981 */ /* 0x000ee2000c1e9900 */
[----:B------:R-:W-:-:S03]  /*2070*/  LEA.HI.X R17, R4, UR9, R5, 0x2, P0 ;  /* 0x0000000904117c11 */ /* 0x000fc600080f1405 */
[----:B------:R0:W4:Y:S01]  /*2080*/  LDL.128 R4, [R10] ;  /* 0x000000000a047983 */ /* 0x0001220000100c00 */
[----:B------:R-:W-:-:S03]  /*2090*/  IADD3 R27, P0, PT, R22, UR4, RZ ;  /* 0x00000004161b7c10 */ /* 0x000fc6000ff1e0ff */
[----:B------:R-:W5:Y:S01]  /*20a0*/  LDG.E.CONSTANT R16, desc[UR10][R16.64] ;  /* 0x0000000a10107981 */ /* 0x000f62000c1e9900 */
[----:B------:R-:W-:Y:S02]  /*20b0*/  LEA.HI.X.SX32 R28, R22, RZ, 0x1, P0 ;  /* 0x000000ff161c7211 */ /* 0x000fe400000f0eff */
[----:B------:R-:W-:-:S04]  /*20c0*/  LEA R26, P0, R27, UR8, 0x2 ;  /* 0x000000081b1a7c11 */ /* 0x000fc8000f8010ff */
[----:B------:R-:W-:Y:S02]  /*20d0*/  LEA.HI.X R27, R27, UR9, R28, 0x2, P0 ;  /* 0x000000091b1b7c11 */ /* 0x000fe400080f141c */
[----:B------:R-:W1:Y:S03]  /*20e0*/  LDC R28, c[0x0][0x3a8] ;  /* 0x0000ea00ff1c7b82 */ /* 0x000e660000000800 */
[----:B------:R-:W5:Y:S01]  /*20f0*/  LDG.E.CONSTANT R26, desc[UR10][R26.64] ;  /* 0x0000000a1a1a7981 */ /* 0x000f62000c1e9900 */
[----:B------:R-:W-:-:S04]  /*2100*/  UIADD3 UR5, UPT, UPT, UR5, 0x8, URZ ;  /* 0x0000000805057890 */ /* 0x000fc8000fffe0ff */
[----:B------:R-:W-:Y:S01]  /*2110*/  UISETP.NE.AND UP0, UPT, UR5, URZ, UPT ;  /* 0x000000ff0500728c */ /* 0x000fe2000bf05270 */
[----:B0-----:R-:W-:Y:S02]  /*2120*/  IADD3 R10, PT, PT, R10, 0x20, RZ ;  /* 0x000000200a0a7810 */ /* 0x001fe40007ffe0ff */
[C---:B-1----:R-:W-:Y:S01]  /*2130*/  LEA R24, R28.reuse, R24, 0x3 ;  /* 0x000000181c187211 */ /* 0x042fe200078e18ff */
[C---:B------:R-:W-:Y:S01]  /*2140*/  IMAD R9, R28.reuse, 0x8, R9 ;  /* 0x000000081c097824 */ /* 0x040fe200078e0209 */
[C---:B------:R-:W-:Y:S01]  /*2150*/  LEA R11, R28.reuse, R11, 0x3 ;  /* 0x0000000b1c0b7211 */ /* 0x040fe200078e18ff */
[C---:B------:R-:W-:Y:S01]  /*2160*/  IMAD R12, R28.reuse, 0x8, R12 ;  /* 0x000000081c0c7824 */ /* 0x040fe200078e020c */
[C---:B------:R-:W-:Y:S01]  /*2170*/  LEA R20, R28.reuse, R20, 0x3 ;  /* 0x000000141c147211 */ /* 0x040fe200078e18ff */
[C---:B------:R-:W-:Y:S01]  /*2180*/  IMAD R21, R28.reuse, 0x8, R21 ;  /* 0x000000081c157824 */ /* 0x040fe200078e0215 */
[C---:B------:R-:W-:Y:S01]  /*2190*/  LEA R22, R28.reuse, R22, 0x3 ;  /* 0x000000161c167211 */ /* 0x040fe200078e18ff */
[----:B------:R-:W-:-:S02]  /*21a0*/  IMAD R23, R28, 0x8, R23 ;  /* 0x000000081c177824 */ /* 0x000fc400078e0217 */
[----:B----4-:R-:W-:-:S04]  /*21b0*/  FMUL R4, R4, R3 ;  /* 0x0000000304047220 */ /* 0x010fc80000400000 */
[----:B--2---:R-:W-:Y:S01]  /*21c0*/  FFMA R25, R4, R18, R25 ;  /* 0x0000001204197223 */ /* 0x004fe20000000019 */
[-C--:B------:R-:W-:Y:S01]  /*21d0*/  FMUL R4, R5, R3.reuse ;  /* 0x0000000305047220 */ /* 0x080fe20000400000 */
[----:B------:R-:W-:-:S03]  /*21e0*/  FMUL R6, R6, R3 ;  /* 0x0000000306067220 */ /* 0x000fc60000400000 */
[----:B---3--:R-:W-:Y:S01]  /*21f0*/  FFMA R25, R4, R14, R25 ;  /* 0x0000000e04197223 */ /* 0x008fe20000000019 */
[----:B------:R-:W-:-:S03]  /*2200*/  FMUL R4, R7, R3 ;  /* 0x0000000307047220 */ /* 0x000fc60000400000 */
[----:B-----5:R-:W-:-:S04]  /*2210*/  FFMA R25, R6, R16, R25 ;  /* 0x0000001006197223 */ /* 0x020fc80000000019 */
[----:B------:R-:W-:Y:S01]  /*2220*/  FFMA R25, R4, R26, R25 ;  /* 0x0000001a04197223 */ /* 0x000fe20000000019 */
[----:B------:R-:W-:Y:S06]  /*2230*/  BRA.U UP0, `(.L_x_92) ;  /* 0xfffffff900e47547 */ /* 0x000fec000b83ffff */
[----:B------:R-:W-:-:S07]  /*2240*/  IMAD.U32 R9, RZ, RZ, UR6 ;  /* 0x00000006ff097e24 */ /* 0x000fce000f8e00ff */
.L_x_91:
[----:B------:R-:W0:Y:S02]  /*2250*/  LDCU UR5, c[0x0][0x3a4] ;  /* 0x00007480ff0577ac */ /* 0x000e240008000800 */
[----:B0-----:R-:W-:-:S04]  /*2260*/  ULOP3.LUT UR7, UR5, 0x7, URZ, 0xc0, !UPT ;  /* 0x0000000705077892 */ /* 0x001fc8000f8ec0ff */
[----:B------:R-:W-:-:S09]  /*2270*/  UISETP.NE.AND UP0, UPT, UR7, URZ, UPT ;  /* 0x000000ff0700728c */ /* 0x000fd2000bf05270 */
[----:B------:R-:W-:Y:S05]  /*2280*/  BRA.U !UP0, `(.L_x_93) ;  /* 0x0000000508607547 */ /* 0x000fea000b800000 */
[----:B------:R-:W-:Y:S02]  /*2290*/  ULOP3.LUT UR8, UR5, 0x3, URZ, 0xc0, !UPT ;  /* 0x0000000305087892 */ /* 0x000fe4000f8ec0ff */
[----:B------:R-:W-:Y:S02]  /*22a0*/  UIADD3 UR5, UPT, UPT, UR7, -0x1, URZ ;  /* 0xffffffff07057890 */ /* 0x000fe4000fffe0ff */
[----:B------:R-:W-:Y:S02]  /*22b0*/  UISETP.NE.AND UP1, UPT, UR8, URZ, UPT ;  /* 0x000000ff0800728c */ /* 0x000fe4000bf25270 */
[----:B------:R-:W-:-:S09]  /*22c0*/  UISETP.GE.U32.AND UP0, UPT, UR5, 0x3, UPT ;  /* 0x000000030500788c */ /* 0x000fd2000bf06070 */
[----:B------:R-:W-:Y:S05]  /*22d0*/  BRA.U !UP0, `(.L_x_94) ;  /* 0x0000000108a47547 */ /* 0x000fea000b800000 */
[----:B------:R-:W0:Y:S01]  /*22e0*/  LDCU UR5, c[0x0][0x3a8] ;  /* 0x00007500ff0577ac */ /* 0x000e220008000800 */
[----:B------:R-:W-:Y:S01]  /*22f0*/  IADD3 R4, PT, PT, R0, R9, RZ ;  /* 0x0000000900047210 */ /* 0x000fe20007ffe0ff */
[----:B------:R-:W-:Y:S01]  /*2300*/  IMAD R12, R9, 0x4, R1 ;  /* 0x00000004090c7824 */ /* 0x000fe200078e0201 */
[----:B------:R-:W1:Y:S03]  /*2310*/  LDCU.64 UR12, c[0x0][0x390] ;  /* 0x00007200ff0c77ac */ /* 0x000e660008000a00 */
[C---:B------:R-:W-:Y:S02]  /*2320*/  VIADD R7, R4.reuse, 0x2 ;  /* 0x0000000204077836 */ /* 0x040fe40000000000 */
[C---:B0-----:R-:W-:Y:S01]  /*2330*/  IMAD R5, R4.reuse, UR5, RZ ;  /* 0x0000000504057c24 */ /* 0x041fe2000f8e02ff */
[----:B------:R-:W-:Y:S01]  /*2340*/  IADD3 R4, PT, PT, R4, 0x3, RZ ;  /* 0x0000000304047810 */ /* 0x000fe20007ffe0ff */
[----:B------:R-:W-:-:S03]  /*2350*/  IMAD R7, R7, UR5, RZ ;  /* 0x0000000507077c24 */ /* 0x000fc6000f8e02ff */
[C---:B------:R-:W-:Y:S02]  /*2360*/  IADD3 R14, P0, PT, R5.reuse, UR4, RZ ;  /* 0x00000004050e7c10 */ /* 0x040fe4000ff1e0ff */
[C---:B------:R-:W-:Y:S02]  /*2370*/  IADD3 R6, PT, PT, R5.reuse, UR5, RZ ;  /* 0x0000000505067c10 */ /* 0x040fe4000fffe0ff */
[----:B------:R-:W-:Y:S02]  /*2380*/  LEA.HI.X.SX32 R5, R5, RZ, 0x1, P0 ;  /* 0x000000ff05057211 */ /* 0x000fe400000f0eff */
[----:B------:R-:W-:Y:S02]  /*2390*/  IADD3 R11, P1, PT, R6, UR4, RZ ;  /* 0x00000004060b7c10 */ /* 0x000fe4000ff3e0ff */
[----:B-1----:R-:W-:Y:S02]  /*23a0*/  LEA R18, P0, R14, UR12, 0x2 ;  /* 0x0000000c0e127c11 */ /* 0x002fe4000f8010ff */
[----:B------:R-:W-:-:S02]  /*23b0*/  LEA.HI.X.SX32 R6, R6, RZ, 0x1, P1 ;  /* 0x000000ff06067211 */ /* 0x000fc400008f0eff */
[----:B------:R-:W-:Y:S01]  /*23c0*/  LEA.HI.X R19, R14, UR13, R5, 0x2, P0 ;  /* 0x0000000d0e137c11 */ /* 0x000fe200080f1405 */
[----:B------:R-:W-:Y:S01]  /*23d0*/  IMAD R14, R4, UR5, RZ ;  /* 0x00000005040e7c24 */ /* 0x000fe2000f8e02ff */
[----:B------:R-:W-:Y:S01]  /*23e0*/  LEA R10, P1, R11, UR12, 0x2 ;  /* 0x0000000c0b0a7c11 */ /* 0x000fe2000f8210ff */
[----:B------:R-:W2:Y:S01]  /*23f0*/  LDL.64 R4, [R12] ;  /* 0x000000000c047983 */ /* 0x000ea20000100a00 */
[----:B------:R-:W-:Y:S02]  /*2400*/  IADD3 R16, P0, PT, R7, UR4, RZ ;  /* 0x0000000407107c10 */ /* 0x000fe4000ff1e0ff */
[----:B------:R-:W-:Y:S01]  /*2410*/  LEA.HI.X R11, R11, UR13, R6, 0x2, P1 ;  /* 0x0000000d0b0b7c11 */ /* 0x000fe200088f1406 */
[----:B------:R-:W3:Y:S01]  /*2420*/  LDG.E.CONSTANT R18, desc[UR10][R18.64] ;  /* 0x0000000a12127981 */ /* 0x000ee2000c1e9900 */
[----:B------:R-:W-:Y:S02]  /*2430*/  LEA.HI.X.SX32 R7, R7, RZ, 0x1, P0 ;  /* 0x000000ff07077211 */ /* 0x000fe400000f0eff */
[----:B------:R-:W-:Y:S01]  /*2440*/  LEA R6, P0, R16, UR12, 0x2 ;  /* 0x0000000c10067c11 */ /* 0x000fe2000f8010ff */
[----:B------:R-:W4:Y:S01]  /*2450*/  LDG.E.CONSTANT R10, desc[UR10][R10.64] ;  /* 0x0000000a0a0a7981 */ /* 0x000f22000c1e9900 */
[----:B------:R-:W-:-:S02]  /*2460*/  IADD3 R15, P1, PT, R14, UR4, RZ ;  /* 0x000000040e0f7c10 */ /* 0x000fc4000ff3e0ff */
[----:B------:R-:W-:Y:S02]  /*2470*/  LEA.HI.X R7, R16, UR13, R7, 0x2, P0 ;  /* 0x0000000d10077c11 */ /* 0x000fe400080f1407 */
[----:B------:R-:W-:Y:S01]  /*2480*/  LEA.HI.X.SX32 R20, R14, RZ, 0x1, P1 ;  /* 0x000000ff0e147211 */ /* 0x000fe200008f0eff */
[----:B------:R-:W5:Y:S01]  /*2490*/  LDL.64 R16, [R12+0x8] ;  /* 0x000008000c107983 */ /* 0x000f620000100a00 */
[----:B------:R-:W-:-:S03]  /*24a0*/  LEA R14, P0, R15, UR12, 0x2 ;  /* 0x0000000c0f0e7c11 */ /* 0x000fc6000f8010ff */
[----:B------:R-:W5:Y:S01]  /*24b0*/  LDG.E.CONSTANT R6, desc[UR10][R6.64] ;  /* 0x0000000a06067981 */ /* 0x000f62000c1e9900 */
[----:B------:R-:W-:-:S05]  /*24c0*/  LEA.HI.X R15, R15, UR13, R20, 0x2, P0 ;  /* 0x0000000d0f0f7c11 */ /* 0x000fca00080f1414 */
[----:B------:R-:W5:Y:S01]  /*24d0*/  LDG.E.CONSTANT R14, desc[UR10][R14.64] ;  /* 0x0000000a0e0e7981 */ /* 0x000f62000c1e9900 */
[----:B------:R-:W-:Y:S02]  /*24e0*/  VIADD R9, R9, 0x4 ;  /* 0x0000000409097836 */ /* 0x000fe40000000000 */
        /* <DEDUP_REMOVED lines=8> */
.L_x_94:
[----:B------:R-:W-:Y:S05]  /*2570*/  BRA.U !UP1, `(.L_x_93) ;  /* 0x0000000109a47547 */ /* 0x000fea000b800000 */
[----:B------:R-:W0:Y:S01]  /*2580*/  LDCU UR5, c[0x0][0x3a4] ;  /* 0x00007480ff0577ac */ /* 0x000e220008000800 */
[----:B------:R-:W-:Y:S02]  /*2590*/  UISETP.NE.AND UP1, UPT, UR8, 0x1, UPT ;  /* 0x000000010800788c */ /* 0x000fe4000bf25270 */
[----:B0-----:R-:W-:-:S07]  /*25a0*/  ULOP3.LUT UP0, URZ, UR5, 0x1, URZ, 0xc0, !UPT ;  /* 0x0000000105ff7892 */ /* 0x001fce000f80c0ff */
[----:B------:R-:W-:Y:S05]  /*25b0*/  BRA.U !UP1, `(.L_x_95) ;  /* 0x00000001095c7547 */ /* 0x000fea000b800000 */
[----:B------:R-:W0:Y:S01]  /*25c0*/  LDCU UR5, c[0x0][0x3a8] ;  /* 0x00007500ff0577ac */ /* 0x000e220008000800 */
[----:B------:R-:W-:Y:S02]  /*25d0*/  IADD3 R4, PT, PT, R0, R9, RZ ;  /* 0x0000000900047210 */ /* 0x000fe40007ffe0ff */
[----:B------:R-:W-:Y:S01]  /*25e0*/  LEA R10, R9, R1, 0x2 ;  /* 0x00000001090a7211 */ /* 0x000fe200078e10ff */
[----:B------:R-:W1:Y:S01]  /*25f0*/  LDCU UR7, c[0x0][0x3a8] ;  /* 0x00007500ff0777ac */ /* 0x000e620008000800 */
[----:B------:R-:W2:Y:S04]  /*2600*/  LDCU.64 UR8, c[0x0][0x390] ;  /* 0x00007200ff0877ac */ /* 0x000ea80008000a00 */
[----:B------:R-:W3:Y:S01]  /*2610*/  LDL.64 R10, [R10] ;  /* 0x000000000a0a7983 */ /* 0x000ee20000100a00 */
[----:B0-----:R-:W-:-:S04]  /*2620*/  IMAD R4, R4, UR5, RZ ;  /* 0x0000000504047c24 */ /* 0x001fc8000f8e02ff */
[C---:B-1----:R-:W-:Y:S01]  /*2630*/  VIADD R7, R4.reuse, UR7 ;  /* 0x0000000704077c36 */ /* 0x042fe20008000000 */
[----:B------:R-:W-:-:S04]  /*2640*/  IADD3 R5, P0, PT, R4, UR4, RZ ;  /* 0x0000000404057c10 */ /* 0x000fc8000ff1e0ff */
[----:B------:R-:W-:Y:S02]  /*2650*/  LEA.HI.X.SX32 R6, R4, RZ, 0x1, P0 ;  /* 0x000000ff04067211 */ /* 0x000fe400000f0eff */
[----:B--2---:R-:W-:Y:S02]  /*2660*/  LEA R4, P0, R5, UR8, 0x2 ;  /* 0x0000000805047c11 */ /* 0x004fe4000f8010ff */
[----:B------:R-:W-:Y:S02]  /*2670*/  IADD3 R12, P1, PT, R7, UR4, RZ ;  /* 0x00000004070c7c10 */ /* 0x000fe4000ff3e0ff */
[----:B------:R-:W-:Y:S02]  /*2680*/  LEA.HI.X R5, R5, UR9, R6, 0x2, P0 ;  /* 0x0000000905057c11 */ /* 0x000fe400080f1406 */
[----:B------:R-:W-:Y:S02]  /*2690*/  LEA.HI.X.SX32 R7, R7, RZ, 0x1, P1 ;  /* 0x000000ff07077211 */ /* 0x000fe400008f0eff */
[C---:B------:R-:W-:Y:S01]  /*26a0*/  LEA R6, P0, R12.reuse, UR8, 0x2 ;  /* 0x000000080c067c11 */ /* 0x040fe2000f8010ff */
[----:B------:R-:W2:Y:S03]  /*26b0*/  LDG.E.CONSTANT R4, desc[UR10][R4.64] ;  /* 0x0000000a04047981 */ /* 0x000ea6000c1e9900 */
[----:B------:R-:W-:-:S05]  /*26c0*/  LEA.HI.X R7, R12, UR9, R7, 0x2, P0 ;  /* 0x000000090c077c11 */ /* 0x000fca00080f1407 */
[----:B------:R-:W4:Y:S01]  /*26d0*/  LDG.E.CONSTANT R6, desc[UR10][R6.64] ;  /* 0x0000000a06067981 */ /* 0x000f22000c1e9900 */
[----:B------:R-:W-:Y:S02]  /*26e0*/  VIADD R9, R9, 0x2 ;  /* 0x0000000209097836 */ /* 0x000fe40000000000 */
[----:B---3--:R-:W-:Y:S01]  /*26f0*/  FMUL R12, R10, R3 ;  /* 0x000000030a0c7220 */ /* 0x008fe20000400000 */
[----:B------:R-:W-:-:S03]  /*2700*/  FMUL R11, R3, R11 ;  /* 0x0000000b030b7220 */ /* 0x000fc60000400000 */
[----:B--2---:R-:W-:-:S04]  /*2710*/  FFMA R12, R12, R4, R25 ;  /* 0x000000040c0c7223 */ /* 0x004fc80000000019 */
[----:B----4-:R-:W-:-:S07]  /*2720*/  FFMA R25, R11, R6, R12 ;  /* 0x000000060b197223 */ /* 0x010fce000000000c */
.L_x_95:
[----:B------:R-:W-:Y:S05]  /*2730*/  BRA.U !UP0, `(.L_x_93) ;  /* 0x0000000108347547 */ /* 0x000fea000b800000 */
[----:B------:R-:W0:Y:S01]  /*2740*/  LDCU UR5, c[0x0][0x3a8] ;  /* 0x00007500ff0577ac */ /* 0x000e220008000800 */
[----:B------:R-:W-:Y:S01]  /*2750*/  IADD3 R4, PT, PT, R0, R9, RZ ;  /* 0x0000000900047210 */ /* 0x000fe20007ffe0ff */
[----:B------:R-:W-:Y:S01]  /*2760*/  IMAD R9, R9, 0x4, R1 ;  /* 0x0000000409097824 */ /* 0x000fe200078e0201 */
[----:B------:R-:W1:Y:S03]  /*2770*/  LDCU.64 UR8, c[0x0][0x390] ;  /* 0x00007200ff0877ac */ /* 0x000e660008000a00 */
        /* <DEDUP_REMOVED lines=9> */
.L_x_93:
[----:B------:R-:W0:Y:S01]  /*2810*/  LDC R7, c[0x0][0x3a8] ;  /* 0x0000ea00ff077b82 */ /* 0x000e220000000800 */
[----:B------:R-:W1:Y:S01]  /*2820*/  LDCU.64 UR8, c[0x0][0x398] ;  /* 0x00007300ff0877ac */ /* 0x000e620008000a00 */
[----:B------:R-:W-:Y:S01]  /*2830*/  IADD3 R5, P0, PT, R2, UR4, RZ ;  /* 0x0000000402057c10 */ /* 0x000fe2000ff1e0ff */
[----:B------:R-:W-:-:S03]  /*2840*/  UIADD3 UR4, UPT, UPT, UR4, 0x1, URZ ;  /* 0x0000000104047890 */ /* 0x000fc6000fffe0ff */
[----:B------:R-:W-:Y:S02]  /*2850*/  IADD3.X R6, PT, PT, RZ, R13, RZ, P0, !PT ;  /* 0x0000000dff067210 */ /* 0x000fe400007fe4ff */
[----:B-1----:R-:W-:-:S04]  /*2860*/  LEA R4, P0, R5, UR8, 0x2 ;  /* 0x0000000805047c11 */ /* 0x002fc8000f8010ff */
[----:B------:R-:W-:Y:S02]  /*2870*/  LEA.HI.X R5, R5, UR9, R6, 0x2, P0 ;  /* 0x0000000905057c11 */ /* 0x000fe400080f1406 */
[----:B0-----:R-:W-:-:S03]  /*2880*/  ISETP.NE.AND P0, PT, R7, UR4, PT ;  /* 0x0000000407007c0c */ /* 0x001fc6000bf05270 */
[----:B------:R0:W-:Y:S10]  /*2890*/  STG.E desc[UR10][R4.64], R25 ;  /* 0x0000001904007986 */ /* 0x0001f4000c10190a */
[----:B0-----:R-:W-:Y:S05]  /*28a0*/  @!P0 EXIT ;  /* 0x000000000000894d */ /* 0x001fea0003800000 */
[----:B------:R-:W-:Y:S05]  /*28b0*/  BRA `(.L_x_96) ;  /* 0xfffffff000e47947 */ /* 0x000fea000383ffff */
.L_x_90:
[C---:B------:R-:W-:Y:S01]  /*28c0*/  VIADD R0, R6.reuse, 0xffffffff ;  /* 0xffffffff06007836 */ /* 0x040fe20000000000 */
[----:B------:R-:W-:Y:S02]  /*28d0*/  LOP3.LUT R7, R6, 0x7, RZ, 0xc0, !PT ;  /* 0x0000000706077812 */ /* 0x000fe400078ec0ff */
[----:B------:R-:W-:Y:S02]  /*28e0*/  MOV R3, RZ ;  /* 0x000000ff00037202 */ /* 0x000fe40000000f00 */
[----:B------:R-:W-:Y:S02]  /*28f0*/  ISETP.GE.U32.AND P0, PT, R0, 0x7, PT ;  /* 0x000000070000780c */ /* 0x000fe40003f06070 */
[----:B------:R-:W-:-:S11]  /*2900*/  ISETP.NE.AND P1, PT, R7, RZ, PT ;  /* 0x000000ff0700720c */ /* 0x000fd60003f25270 */
[----:B------:R-:W-:Y:S05]  /*2910*/  @!P0 BRA `(.L_x_97) ;  /* 0x0000000000488947 */ /* 0x000fea0003800000 */
[----:B------:R-:W-:Y:S01]  /*2920*/  LOP3.LUT R3, R6, 0x7ffffff8, RZ, 0xc0, !PT ;  /* 0x7ffffff806037812 */ /* 0x000fe200078ec0ff */
[----:B------:R-:W0:Y:S01]  /*2930*/  LDCU.64 UR6, c[0x0][0x398] ;  /* 0x00007300ff0677ac */ /* 0x000e220008000a00 */
[----:B------:R-:W-:-:S05]  /*2940*/  UMOV UR4, URZ ;  /* 0x000000ff00047c82 */ /* 0x000fca0008000000 */
.L_x_98:
[----:B------:R-:W-:Y:S01]  /*2950*/  IADD3 R0, P0, PT, R2, UR4, RZ ;  /* 0x0000000402007c10 */ /* 0x000fe2000ff1e0ff */
[----:B------:R-:W-:-:S03]  /*2960*/  UIADD3 UR4, UPT, UPT, UR4, 0x8, URZ ;  /* 0x0000000804047890 */ /* 0x000fc6000fffe0ff */
[----:B-1----:R-:W-:Y:S02]  /*2970*/  IADD3.X R5, PT, PT, RZ, R13, RZ, P0, !PT ;  /* 0x0000000dff057210 */ /* 0x002fe400007fe4ff */
[----:B0-----:R-:W-:-:S04]  /*2980*/  LEA R4, P0, R0, UR6, 0x2 ;  /* 0x0000000600047c11 */ /* 0x001fc8000f8010ff */
[----:B------:R-:W-:Y:S02]  /*2990*/  LEA.HI.X R5, R0, UR7, R5, 0x2, P0 ;  /* 0x0000000700057c11 */ /* 0x000fe400080f1405 */
[----:B------:R-:W-:-:S03]  /*29a0*/  ISETP.NE.AND P0, PT, R3, UR4, PT ;  /* 0x0000000403007c0c */ /* 0x000fc6000bf05270 */
[----:B------:R1:W-:Y:S04]  /*29b0*/  STG.E desc[UR10][R4.64], RZ ;  /* 0x000000ff04007986 */ /* 0x0003e8000c10190a */
[----:B------:R1:W-:Y:S04]  /*29c0*/  STG.E desc[UR10][R4.64+0x4], RZ ;  /* 0x000004ff04007986 */ /* 0x0003e8000c10190a */
[----:B------:R1:W-:Y:S04]  /*29d0*/  STG.E desc[UR10][R4.64+0x8], RZ ;  /* 0x000008ff04007986 */ /* 0x0003e8000c10190a */
[----:B------:R1:W-:Y:S04]  /*29e0*/  STG.E desc[UR10][R4.64+0xc], RZ ;  /* 0x00000cff04007986 */ /* 0x0003e8000c10190a */
[----:B------:R1:W-:Y:S04]  /*29f0*/  STG.E desc[UR10][R4.64+0x10], RZ ;  /* 0x000010ff04007986 */ /* 0x0003e8000c10190a */
[----:B------:R1:W-:Y:S04]  /*2a00*/  STG.E desc[UR10][R4.64+0x14], RZ ;  /* 0x000014ff04007986 */ /* 0x0003e8000c10190a */
[----:B------:R1:W-:Y:S04]  /*2a10*/  STG.E desc[UR10][R4.64+0x18], RZ ;  /* 0x000018ff04007986 */ /* 0x0003e8000c10190a */
[----:B------:R1:W-:Y:S01]  /*2a20*/  STG.E desc[UR10][R4.64+0x1c], RZ ;  /* 0x00001cff04007986 */ /* 0x0003e2000c10190a */
[----:B------:R-:W-:Y:S05]  /*2a30*/  @P0 BRA `(.L_x_98) ;  /* 0xfffffffc00c40947 */ /* 0x000fea000383ffff */
.L_x_97:
[----:B------:R-:W-:Y:S05]  /*2a40*/  @!P1 EXIT ;  /* 0x000000000000994d */ /* 0x000fea0003800000 */
[----:B------:R-:W-:Y:S02]  /*2a50*/  ISETP.GE.U32.AND P0, PT, R7, 0x4, PT ;  /* 0x000000040700780c */ /* 0x000fe40003f06070 */
[----:B------:R-:W-:-:S04]  /*2a60*/  LOP3.LUT R8, R6, 0x3, RZ, 0xc0, !PT ;  /* 0x0000000306087812 */ /* 0x000fc800078ec0ff */
[----:B------:R-:W-:-:S07]  /*2a70*/  ISETP.NE.AND P1, PT, R8, RZ, PT ;  /* 0x000000ff0800720c */ /* 0x000fce0003f25270 */
[----:B------:R-:W-:Y:S06]  /*2a80*/  @!P0 BRA `(.L_x_99) ;  /* 0x0000000000288947 */ /* 0x000fec0003800000 */
[----:B------:R-:W0:Y:S01]  /*2a90*/  LDCU.64 UR4, c[0x0][0x398] ;  /* 0x00007300ff0477ac */ /* 0x000e220008000a00 */
[----:B------:R-:W-:Y:S02]  /*2aa0*/  IADD3 R0, P0, PT, R2, R3, RZ ;  /* 0x0000000302007210 */ /* 0x000fe40007f1e0ff */
[----:B------:R-:W-:-:S03]  /*2ab0*/  IADD3 R3, PT, PT, R3, 0x4, RZ ;  /* 0x0000000403037810 */ /* 0x000fc60007ffe0ff */
[----:B-1----:R-:W-:Y:S01]  /*2ac0*/  IMAD.X R5, RZ, RZ, R13, P0 ;  /* 0x000000ffff057224 */ /* 0x002fe200000e060d */
[----:B0-----:R-:W-:-:S04]  /*2ad0*/  LEA R4, P0, R0, UR4, 0x2 ;  /* 0x0000000400047c11 */ /* 0x001fc8000f8010ff */
[----:B------:R-:W-:-:S05]  /*2ae0*/  LEA.HI.X R5, R0, UR5, R5, 0x2, P0 ;  /* 0x0000000500057c11 */ /* 0x000fca00080f1405 */
[----:B------:R0:W-:Y:S04]  /*2af0*/  STG.E desc[UR10][R4.64], RZ ;  /* 0x000000ff04007986 */ /* 0x0001e8000c10190a */
[----:B------:R0:W-:Y:S04]  /*2b00*/  STG.E desc[UR10][R4.64+0x4], RZ ;  /* 0x000004ff04007986 */ /* 0x0001e8000c10190a */
[----:B------:R0:W-:Y:S04]  /*2b10*/  STG.E desc[UR10][R4.64+0x8], RZ ;  /* 0x000008ff04007986 */ /* 0x0001e8000c10190a */
[----:B------:R0:W-:Y:S02]  /*2b20*/  STG.E desc[UR10][R4.64+0xc], RZ ;  /* 0x00000cff04007986 */ /* 0x0001e4000c10190a */
.L_x_99:
[----:B------:R-:W-:Y:S05]  /*2b30*/  @!P1 EXIT ;  /* 0x000000000000994d */ /* 0x000fea0003800000 */
[----:B------:R-:W-:Y:S02]  /*2b40*/  ISETP.NE.AND P1, PT, R8, 0x1, PT ;  /* 0x000000010800780c */ /* 0x000fe40003f25270 */
[----:B------:R-:W-:-:S04]  /*2b50*/  LOP3.LUT R0, R6, 0x1, RZ, 0xc0, !PT ;  /* 0x0000000106007812 */ /* 0x000fc800078ec0ff */
[----:B------:R-:W-:-:S07]  /*2b60*/  ISETP.NE.U32.AND P0, PT, R0, 0x1, PT ;  /* 0x000000010000780c */ /* 0x000fce0003f05070 */
[----:B------:R-:W-:Y:S06]  /*2b70*/  @!P1 BRA `(.L_x_100) ;  /* 0x0000000000209947 */ /* 0x000fec0003800000 */
[----:B------:R-:W2:Y:S01]  /*2b80*/  LDCU.64 UR4, c[0x0][0x398] ;  /* 0x00007300ff0477ac */ /* 0x000ea20008000a00 */
[----:B------:R-:W-:Y:S01]  /*2b90*/  IADD3 R0, P1, PT, R2, R3, RZ ;  /* 0x0000000302007210 */ /* 0x000fe20007f3e0ff */
[----:B------:R-:W-:-:S03]  /*2ba0*/  VIADD R3, R3, 0x2 ;  /* 0x0000000203037836 */ /* 0x000fc60000000000 */
[----:B01----:R-:W-:Y:S02]  /*2bb0*/  IADD3.X R5, PT, PT, RZ, R13, RZ, P1, !PT ;  /* 0x0000000dff057210 */ /* 0x003fe40000ffe4ff */
[----:B--2---:R-:W-:-:S04]  /*2bc0*/  LEA R4, P1, R0, UR4, 0x2 ;  /* 0x0000000400047c11 */ /* 0x004fc8000f8210ff */
[----:B------:R-:W-:-:S05]  /*2bd0*/  LEA.HI.X R5, R0, UR5, R5, 0x2, P1 ;  /* 0x0000000500057c11 */ /* 0x000fca00088f1405 */
[----:B------:R2:W-:Y:S04]  /*2be0*/  STG.E desc[UR10][R4.64], RZ ;  /* 0x000000ff04007986 */ /* 0x0005e8000c10190a */
[----:B------:R2:W-:Y:S02]  /*2bf0*/  STG.E desc[UR10][R4.64+0x4], RZ ;  /* 0x000004ff04007986 */ /* 0x0005e4000c10190a */
.L_x_100:
[----:B------:R-:W-:Y:S05]  /*2c00*/  @P0 EXIT ;  /* 0x000000000000094d */ /* 0x000fea0003800000 */
[----:B------:R-:W0:Y:S01]  /*2c10*/  LDCU.64 UR4, c[0x0][0x398] ;  /* 0x00007300ff0477ac */ /* 0x000e220008000a00 */
[----:B------:R-:W-:-:S04]  /*2c20*/  IADD3 R2, P0, PT, R2, R3, RZ ;  /* 0x0000000302027210 */ /* 0x000fc80007f1e0ff */
[----:B------:R-:W-:Y:S02]  /*2c30*/  IADD3.X R13, PT, PT, RZ, R13, RZ, P0, !PT ;  /* 0x0000000dff0d7210 */ /* 0x000fe400007fe4ff */
[----:B012---:R-:W-:-:S04]  /*2c40*/  LEA R4, P0, R2, UR4, 0x2 ;  /* 0x0000000402047c11 */ /* 0x007fc8000f8010ff */
[----:B------:R-:W-:-:S05]  /*2c50*/  LEA.HI.X R5, R2, UR5, R13, 0x2, P0 ;  /* 0x0000000502057c11 */ /* 0x000fca00080f140d */
[----:B------:R-:W-:Y:S01]  /*2c60*/  STG.E desc[UR10][R4.64], RZ ;  /* 0x000000ff04007986 */ /* 0x000fe2000c10190a */
[----:B------:R-:W-:Y:S05]  /*2c70*/  EXIT ;  /* 0x000000000000794d */ /* 0x000fea0003800000 */
        .weak           $__internal_1_$__cuda_sm20_rcp_rn_f32_slowpath
        .type           $__internal_1_$__cuda_sm20_rcp_rn_f32_slowpath,@function
        .size           $__internal_1_$__cuda_sm20_rcp_rn_f32_slowpath,(.L_x_107 - $__internal_1_$__cuda_sm20_rcp_rn_f32_slowpath)
$__internal_1_$__cuda_sm20_rcp_rn_f32_slowpath:
        /* <DEDUP_REMOVED lines=15> */
.L_x_102:
[----:B------:R-:W-:-:S04]  /*2d70*/  IADD3 R11, PT, PT, R9, -0xfd, RZ ;  /* 0xffffff03090b7810 */ /* 0x000fc80007ffe0ff */
[----:B------:R-:W-:-:S13]  /*2d80*/  ISETP.GT.U32.AND P0, PT, R11, 0x1, PT ;  /* 0x000000010b00780c */ /* 0x000fda0003f04070 */
[----:B------:R-:W-:Y:S05]  /*2d90*/  @P0 BRA `(.L_x_104) ;  /* 0x0000000000780947 */ /* 0x000fea0003800000 */
[----:B------:R-:W-:Y:S01]  /*2da0*/  LOP3.LUT R4, R3, 0x7fffff, RZ, 0xc0, !PT ;  /* 0x007fffff03047812 */ /* 0x000fe200078ec0ff */
[----:B------:R-:W-:-:S03]  /*2db0*/  HFMA2 R10, -RZ, RZ, 0, 1.78813934326171875e-07 ;  /* 0x00000003ff0a7431 */ /* 0x000fc600000001ff */
[----:B------:R-:W-:-:S04]  /*2dc0*/  LOP3.LUT R4, R4, 0x3f800000, RZ, 0xfc, !PT ;  /* 0x3f80000004047812 */ /* 0x000fc800078efcff */
[----:B------:R-:W0:Y:S01]  /*2dd0*/  MUFU.RCP R5, R4 ;  /* 0x0000000400057308 */ /* 0x000e220000001000 */
[----:B------:R-:W-:Y:S01]  /*2de0*/  SHF.L.U32 R10, R10, R11, RZ ;  /* 0x0000000b0a0a7219 */ /* 0x000fe200000006ff */
        /* <DEDUP_REMOVED lines=13> */
[----:B------:R-:W-:-:S04]  /*2ec0*/  LOP3.LUT P2, RZ, R10, 0x2, RZ, 0xc0, !PT ;  /* 0x000000020aff7812 */ /* 0x000fc8000784c0ff */
[----:B------:R-:W-:Y:S02]  /*2ed0*/  PLOP3.LUT P0, PT, P0, P1, P2, 0xe0, 0x0 ;  /* 0x000000000000781c */ /* 0x000fe40000703c20 */
[----:B------:R-:W-:Y:S02]  /*2ee0*/  LOP3.LUT P1, RZ, R3, 0x7fffff, RZ, 0xc0, !PT ;  /* 0x007fffff03ff7812 */ /* 0x000fe4000782c0ff */
[----:B------:R-:W-:-:S04]  /*2ef0*/  SEL R4, RZ, 0x1, !P0 ;  /* 0x00000001ff047807 */ /* 0x000fc80004000000 */
[----:B------:R-:W-:-:S04]  /*2f00*/  IADD3 R4, PT, PT, -R4, RZ, RZ ;  /* 0x000000ff04047210 */ /* 0x000fc80007ffe1ff */
[----:B------:R-:W-:Y:S02]  /*2f10*/  ISETP.GE.AND P0, PT, R4, RZ, PT ;  /* 0x000000ff0400720c */ /* 0x000fe40003f06270 */
[----:B------:R-:W-:-:S04]  /*2f20*/  IADD3 R4, PT, PT, R9, -0xfc, RZ ;  /* 0xffffff0409047810 */ /* 0x000fc80007ffe0ff */
[----:B------:R-:W-:-:S07]  /*2f30*/  SHF.R.U32.HI R4, RZ, R4, R5 ;  /* 0x00000004ff047219 */ /* 0x000fce0000011605 */
[----:B------:R-:W-:-:S05]  /*2f40*/  @!P0 VIADD R4, R4, 0x1 ;  /* 0x0000000104048836 */ /* 0x000fca0000000000 */
[----:B------:R-:W-:-:S04]  /*2f50*/  @!P1 SHF.L.U32 R4, R4, 0x1, RZ ;  /* 0x0000000104049819 */ /* 0x000fc800000006ff */
[----:B------:R-:W-:Y:S01]  /*2f60*/  LOP3.LUT R5, R4, 0x80000000, R3, 0xf8, !PT ;  /* 0x8000000004057812 */ /* 0x000fe200078ef803 */
[----:B------:R-:W-:Y:S06]  /*2f70*/  BRA `(.L_x_103) ;  /* 0x0000000000047947 */ /* 0x000fec0003800000 */
.L_x_104:
[----:B------:R0:W1:Y:S02]  /*2f80*/  MUFU.RCP R5, R3 ;  /* 0x0000000300057308 */ /* 0x0000640000001000 */
.L_x_103:
[----:B------:R-:W-:Y:S05]  /*2f90*/  BSYNC.RECONVERGENT B1 ;  /* 0x0000000000017941 */ /* 0x000fea0003800200 */
.L_x_101:
[----:B------:R-:W-:-:S04]  /*2fa0*/  MOV R7, 0x0 ;  /* 0x0000000000077802 */ /* 0x000fc80000000f00 */
[----:B01----:R-:W-:Y:S05]  /*2fb0*/  RET.REL.NODEC R6 `(_Z22dense_attention_kernelPKfS0_S0_Pfiiif) ;  /* 0xffffffd006107950 */ /* 0x003fea0003c3ffff */
.L_x_105:
        /* <DEDUP_REMOVED lines=12> */
.L_x_107:


//--------------------- .nv.shared.reserved.0     --------------------------
	.section	.nv.shared.reserved.0,"aw",@nobits
	.weak		__nv_reservedSMEM_offset_0_alias
	.size		__nv_reservedSMEM_offset_0_alias, 0, 64
	.other		__nv_reservedSMEM_offset_0_alias,@"STO_CUDA_RESERVED_SHARED STV_DEFAULT"
__nv_reservedSMEM_offset_0_alias:
	.zero		0
	.zero		64


//--------------------- .nv.constant0._Z26streaming_attention_kernelPKfS0_S0_Pfiiiiif --------------------------
	.section	.nv.constant0._Z26streaming_attention_kernelPKfS0_S0_Pfiiiiif,"a",@progbits
	.sectionflags	@""
	.align	4
.nv.constant0._Z26streaming_attention_kernelPKfS0_S0_Pfiiiiif:
	.zero		952


//--------------------- .nv.constant0._Z22dense_attention_kernelPKfS0_S0_Pfiiif --------------------------
	.section	.nv.constant0._Z22dense_attention_kernelPKfS0_S0_Pfiiif,"a",@progbits
	.sectionflags	@""
	.align	4
.nv.constant0._Z22dense_attention_kernelPKfS0_S0_Pfiiif:
	.zero		944


//--------------------- SYMBOLS --------------------------

	.type		.nv.reservedSmem.offset0,@object
	.size		.nv.reservedSmem.offset0,0x4
